	.headerflags	@"EF_CUDA_TEXMODE_UNIFIED EF_CUDA_64BIT_ADDRESS EF_CUDA_ACCELERATORS EF_CUDA_SM90 EF_CUDA_VIRTUAL_SM(EF_CUDA_SM90)"
	.elftype	@"ET_EXEC"


//--------------------- .nv.info                  --------------------------
	.section	.nv.info,"",@"SHT_CUDA_INFO"
	.align	4


	//----- nvinfo : EIATTR_REGCOUNT
	.align		4
        /*0000*/ 	.byte	0x04, 0x2f
        /*0002*/ 	.short	(.L_1 - .L_0)
	.align		4
.L_0:
        /*0004*/ 	.word	index@(triton_poi_fused__unsafe_index_add_mul_sub_32)
        /*0008*/ 	.word	0x00000048


	//----- nvinfo : EIATTR_MIN_STACK_SIZE
	.align		4
.L_1:
        /*000c*/ 	.byte	0x04, 0x12
        /*000e*/ 	.short	(.L_3 - .L_2)
	.align		4
.L_2:
        /*0010*/ 	.word	index@(triton_poi_fused__unsafe_index_add_mul_sub_32)
        /*0014*/ 	.word	0x00000000


	//----- nvinfo : EIATTR_FRAME_SIZE
	.align		4
.L_3:
        /*0018*/ 	.byte	0x04, 0x11
        /*001a*/ 	.short	(.L_5 - .L_4)
	.align		4
.L_4:
        /*001c*/ 	.word	index@(triton_poi_fused__unsafe_index_add_mul_sub_32)
        /*0020*/ 	.word	0x00000000


	//----- nvinfo : EIATTR_MIN_STACK_SIZE
	.align		4
.L_5:
        /*0024*/ 	.byte	0x04, 0x12
        /*0026*/ 	.short	(.L_7 - .L_6)
	.align		4
.L_6:
        /*0028*/ 	.word	index@(triton_poi_fused__unsafe_index_add_mul_sub_32)
        /*002c*/ 	.word	0x00000000
.L_7:


//--------------------- .nv.info.triton_poi_fused__unsafe_index_add_mul_sub_32 --------------------------
	.section	.nv.info.triton_poi_fused__unsafe_index_add_mul_sub_32,"",@"SHT_CUDA_INFO"
	.sectionflags	@""
	.align	4


	//----- nvinfo : EIATTR_CUDA_API_VERSION
	.align		4
        /*0000*/ 	.byte	0x04, 0x37
        /*0002*/ 	.short	(.L_9 - .L_8)
.L_8:
        /*0004*/ 	.word	0x0000007c


	//----- nvinfo : EIATTR_KPARAM_INFO
	.align		4
.L_9:
        /*0008*/ 	.byte	0x04, 0x17
        /*000a*/ 	.short	(.L_11 - .L_10)
.L_10:
        /*000c*/ 	.word	0x00000000
        /*0010*/ 	.short	0x000a
        /*0012*/ 	.short	0x0050
        /*0014*/ 	.byte	0x00, 0xf0, 0x11, 0x00


	//----- nvinfo : EIATTR_KPARAM_INFO
	.align		4
.L_11:
        /*0018*/ 	.byte	0x04, 0x17
        /*001a*/ 	.short	(.L_13 - .L_12)
.L_12:
        /*001c*/ 	.word	0x00000000
        /*0020*/ 	.short	0x0009
        /*0022*/ 	.short	0x0048
        /*0024*/ 	.byte	0x00, 0xf4, 0x21, 0x00


	//----- nvinfo : EIATTR_KPARAM_INFO
	.align		4
.L_13:
        /*0028*/ 	.byte	0x04, 0x17
        /*002a*/ 	.short	(.L_15 - .L_14)
.L_14:
        /*002c*/ 	.word	0x00000000
        /*0030*/ 	.short	0x0008
        /*0032*/ 	.short	0x0040
        /*0034*/ 	.byte	0x00, 0xf4, 0x21, 0x00


	//----- nvinfo : EIATTR_KPARAM_INFO
	.align		4
.L_15:
        /*0038*/ 	.byte	0x04, 0x17
        /*003a*/ 	.short	(.L_17 - .L_16)
.L_16:
        /*003c*/ 	.word	0x00000000
        /*0040*/ 	.short	0x0007
        /*0042*/ 	.short	0x0038
        /*0044*/ 	.byte	0x00, 0xf4, 0x21, 0x00


	//----- nvinfo : EIATTR_KPARAM_INFO
	.align		4
.L_17:
        /*0048*/ 	.byte	0x04, 0x17
        /*004a*/ 	.short	(.L_19 - .L_18)
.L_18:
        /*004c*/ 	.word	0x00000000
        /*0050*/ 	.short	0x0006
        /*0052*/ 	.short	0x0030
        /*0054*/ 	.byte	0x00, 0xf4, 0x21, 0x00


	//----- nvinfo : EIATTR_KPARAM_INFO
	.align		4
.L_19:
        /*0058*/ 	.byte	0x04, 0x17
        /*005a*/ 	.short	(.L_21 - .L_20)
.L_20:
        /*005c*/ 	.word	0x00000000
        /*0060*/ 	.short	0x0005
        /*0062*/ 	.short	0x0028
        /*0064*/ 	.byte	0x00, 0xf4, 0x21, 0x00


	//----- nvinfo : EIATTR_KPARAM_INFO
	.align		4
.L_21:
        /*0068*/ 	.byte	0x04, 0x17
        /*006a*/ 	.short	(.L_23 - .L_22)
.L_22:
        /*006c*/ 	.word	0x00000000
        /*0070*/ 	.short	0x0004
        /*0072*/ 	.short	0x0020
        /*0074*/ 	.byte	0x00, 0xf4, 0x21, 0x00


	//----- nvinfo : EIATTR_KPARAM_INFO
	.align		4
.L_23:
        /*0078*/ 	.byte	0x04, 0x17
        /*007a*/ 	.short	(.L_25 - .L_24)
.L_24:
        /*007c*/ 	.word	0x00000000
        /*0080*/ 	.short	0x0003
        /*0082*/ 	.short	0x0018
        /*0084*/ 	.byte	0x00, 0xf4, 0x21, 0x00


	//----- nvinfo : EIATTR_KPARAM_INFO
	.align		4
.L_25:
        /*0088*/ 	.byte	0x04, 0x17
        /*008a*/ 	.short	(.L_27 - .L_26)
.L_26:
        /*008c*/ 	.word	0x00000000
        /*0090*/ 	.short	0x0002
        /*0092*/ 	.short	0x0010
        /*0094*/ 	.byte	0x00, 0xf4, 0x21, 0x00


	//----- nvinfo : EIATTR_KPARAM_INFO
	.align		4
.L_27:
        /*0098*/ 	.byte	0x04, 0x17
        /*009a*/ 	.short	(.L_29 - .L_28)
.L_28:
        /*009c*/ 	.word	0x00000000
        /*00a0*/ 	.short	0x0001
        /*00a2*/ 	.short	0x0008
        /*00a4*/ 	.byte	0x00, 0xf4, 0x21, 0x00


	//----- nvinfo : EIATTR_KPARAM_INFO
	.align		4
.L_29:
        /*00a8*/ 	.byte	0x04, 0x17
        /*00aa*/ 	.short	(.L_31 - .L_30)
.L_30:
        /*00ac*/ 	.word	0x00000000
        /*00b0*/ 	.short	0x0000
        /*00b2*/ 	.short	0x0000
        /*00b4*/ 	.byte	0x00, 0xf4, 0x21, 0x00


	//----- nvinfo : EIATTR_SPARSE_MMA_MASK
	.align		4
.L_31:
        /*00b8*/ 	.byte	0x03, 0x50
        /*00ba*/ 	.short	0x0000


	//----- nvinfo : EIATTR_MAXREG_COUNT
	.align		4
        /*00bc*/ 	.byte	0x03, 0x1b
        /*00be*/ 	.short	0x00ff


	//----- nvinfo : EIATTR_EXIT_INSTR_OFFSETS
	.align		4
        /*00c0*/ 	.byte	0x04, 0x1c
        /*00c2*/ 	.short	(.L_33 - .L_32)


	//   ....[0]....
.L_32:
        /*00c4*/ 	.word	0x000020a0


	//----- nvinfo : EIATTR_REQNTID
	.align		4
.L_33:
        /*00c8*/ 	.byte	0x04, 0x10
        /*00ca*/ 	.short	(.L_35 - .L_34)
.L_34:
        /*00cc*/ 	.word	0x00000080
        /*00d0*/ 	.word	0x00000001
        /*00d4*/ 	.word	0x00000001


	//----- nvinfo : EIATTR_CBANK_PARAM_SIZE
	.align		4
.L_35:
        /*00d8*/ 	.byte	0x03, 0x19
        /*00da*/ 	.short	0x0054


	//----- nvinfo : EIATTR_PARAM_CBANK
	.align		4
        /*00dc*/ 	.byte	0x04, 0x0a
        /*00de*/ 	.short	(.L_37 - .L_36)
	.align		4
.L_36:
        /*00e0*/ 	.word	index@(.nv.constant0.triton_poi_fused__unsafe_index_add_mul_sub_32)
        /*00e4*/ 	.short	0x0210
        /*00e6*/ 	.short	0x0054


	//----- nvinfo : EIATTR_SW_WAR
	.align		4
.L_37:
        /*00e8*/ 	.byte	0x04, 0x36
        /*00ea*/ 	.short	(.L_39 - .L_38)
.L_38:
        /*00ec*/ 	.word	0x00000008
.L_39:


//--------------------- .nv.callgraph             --------------------------
	.section	.nv.callgraph,"",@"SHT_CUDA_CALLGRAPH"
	.align	4
	.sectionentsize	8
	.align		4
        /*0000*/ 	.word	0x00000000
	.align		4
        /*0004*/ 	.word	0xffffffff
	.align		4
        /*0008*/ 	.word	0x00000000
	.align		4
        /*000c*/ 	.word	0xfffffffe
	.align		4
        /*0010*/ 	.word	0x00000000
	.align		4
        /*0014*/ 	.word	0xfffffffd
	.align		4
        /*0018*/ 	.word	0x00000000
	.align		4
        /*001c*/ 	.word	0xfffffffc


//--------------------- .text.triton_poi_fused__unsafe_index_add_mul_sub_32 --------------------------
	.section	.text.triton_poi_fused__unsafe_index_add_mul_sub_32,"ax",@progbits
	.align	128
        .global         triton_poi_fused__unsafe_index_add_mul_sub_32
        .type           triton_poi_fused__unsafe_index_add_mul_sub_32,@function
        .size           triton_poi_fused__unsafe_index_add_mul_sub_32,(.L_x_1 - triton_poi_fused__unsafe_index_add_mul_sub_32)
        .other          triton_poi_fused__unsafe_index_add_mul_sub_32,@"STO_CUDA_ENTRY STV_DEFAULT"
triton_poi_fused__unsafe_index_add_mul_sub_32:
.text.triton_poi_fused__unsafe_index_add_mul_sub_32:
[----:B------:R-:W-:Y:S01]  /*0000*/  LDC R1, c[0x0][0x28] ;  /* 0x00000a00ff017b82 */ /* 0x000fe20000000800 */
[----:B------:R-:W1:Y:S07]  /*0010*/  S2R R0, SR_TID.X ;  /* 0x0000000000007919 */ /* 0x000e6e0000002100 */
[----:B------:R-:W2:Y:S01]  /*0020*/  LDC.64 R36, c[0x0][0x210] ;  /* 0x00008400ff247b82 */ /* 0x000ea20000000a00 */
[----:B------:R-:W-:Y:S01]  /*0030*/  ULDC.64 UR4, c[0x0][0x208] ;  /* 0x0000820000047ab9 */ /* 0x000fe20000000a00 */
[----:B------:R-:W-:Y:S01]  /*0040*/  ULDC.64 UR8, c[0x0][0x238] ;  /* 0x00008e0000087ab9 */ /* 0x000fe20000000a00 */
[----:B------:R-:W3:Y:S01]  /*0050*/  S2R R9, SR_CTAID.X ;  /* 0x0000000000097919 */ /* 0x000ee20000002500 */
[----:B------:R-:W-:-:S04]  /*0060*/  ULDC.64 UR6, c[0x0][0x220] ;  /* 0x0000880000067ab9 */ /* 0x000fc80000000a00 */
[----:B------:R-:W4:Y:S08]  /*0070*/  LDC.64 R20, c[0x0][0x218] ;  /* 0x00008600ff147b82 */ /* 0x000f300000000a00 */
[----:B------:R-:W5:Y:S01]  /*0080*/  LDC.64 R16, c[0x0][0x228] ;  /* 0x00008a00ff107b82 */ /* 0x000f620000000a00 */
[----:B-1----:R-:W-:-:S05]  /*0090*/  IMAD.SHL.U32 R0, R0, 0x4, RZ ;  /* 0x0000000400007824 */ /* 0x002fca00078e00ff */
[----:B------:R-:W-:-:S05]  /*00a0*/  LOP3.LUT R0, R0, 0x1fc, RZ, 0xc0, !PT ;  /* 0x000001fc00007812 */ /* 0x000fca00078ec0ff */
[----:B---3--:R-:W-:-:S05]  /*00b0*/  IMAD R3, R9, 0x400, R0 ;  /* 0x0000040009037824 */ /* 0x008fca00078e0200 */
[----:B------:R-:W-:-:S04]  /*00c0*/  SHF.R.S32.HI R0, RZ, 0x1f, R3 ;  /* 0x0000001fff007819 */ /* 0x000fc80000011403 */
[----:B------:R-:W-:-:S04]  /*00d0*/  LEA.HI R0, R0, R3, RZ, 0x6 ;  /* 0x0000000300007211 */ /* 0x000fc800078f30ff */
[----:B------:R-:W-:Y:S02]  /*00e0*/  SHF.R.S32.HI R10, RZ, 0x6, R0 ;  /* 0x00000006ff0a7819 */ /* 0x000fe40000011400 */
[----:B------:R-:W-:Y:S02]  /*00f0*/  LOP3.LUT R38, R0, 0xffffffc0, RZ, 0xc0, !PT ;  /* 0xffffffc000267812 */ /* 0x000fe400078ec0ff */
[----:B------:R-:W-:-:S03]  /*0100*/  LEA.HI R2, R10, R10, RZ, 0x6 ;  /* 0x0000000a0a027211 */ /* 0x000fc600078f30ff */
[----:B------:R-:W-:Y:S01]  /*0110*/  IMAD.IADD R38, R3, 0x1, -R38 ;  /* 0x0000000103267824 */ /* 0x000fe200078e0a26 */
[----:B------:R-:W-:-:S05]  /*0120*/  LOP3.LUT R5, R2, 0xffffffc0, RZ, 0xc0, !PT ;  /* 0xffffffc002057812 */ /* 0x000fca00078ec0ff */
[----:B------:R-:W-:Y:S02]  /*0130*/  IMAD.IADD R10, R10, 0x1, -R5 ;  /* 0x000000010a0a7824 */ /* 0x000fe400078e0a05 */
[----:B----4-:R-:W-:-:S04]  /*0140*/  IMAD.WIDE R4, R38, 0x8, R20 ;  /* 0x0000000826047825 */ /* 0x010fc800078e0214 */
[----:B--2---:R-:W-:Y:S02]  /*0150*/  IMAD.WIDE R26, R10, 0x8, R36 ;  /* 0x000000080a1a7825 */ /* 0x004fe400078e0224 */
[----:B------:R-:W2:Y:S04]  /*0160*/  LDG.E.EL.128 R4, desc[UR4][R4.64] ;  /* 0x0000000404047981 */ /* 0x000ea8000c2e1d00 */
[----:B------:R-:W3:Y:S01]  /*0170*/  LDG.E.EL.64 R26, desc[UR4][R26.64] ;  /* 0x000000041a1a7981 */ /* 0x000ee2000c2e1b00 */
[----:B------:R-:W-:Y:S02]  /*0180*/  SHF.R.S32.HI R25, RZ, 0x15, R9 ;  /* 0x00000015ff197819 */ /* 0x000fe40000011409 */
[----:B------:R-:W-:Y:S02]  /*0190*/  IADD3 R0, R3, 0x2, RZ ;  /* 0x0000000203007810 */ /* 0x000fe40007ffe0ff */
[----:B------:R-:W-:-:S04]  /*01a0*/  SGXT R25, R25, 0x1 ;  /* 0x000000011919781a */ /* 0x000fc80000000200 */
[----:B------:R-:W-:Y:S01]  /*01b0*/  LEA.HI R2, R25, R0, RZ, 0x6 ;  /* 0x0000000019027211 */ /* 0x000fe200078f30ff */
[----:B-----5:R-:W-:-:S03]  /*01c0*/  IMAD.WIDE R12, R38, 0x8, R16 ;  /* 0x00000008260c7825 */ /* 0x020fc600078e0210 */
[----:B------:R-:W-:-:S03]  /*01d0*/  LOP3.LUT R9, R2, 0xffffffc0, RZ, 0xc0, !PT ;  /* 0xffffffc002097812 */ /* 0x000fc600078ec0ff */
[----:B------:R-:W4:Y:S02]  /*01e0*/  LDG.E.EL.128 R12, desc[UR4][R12.64] ;  /* 0x000000040c0c7981 */ /* 0x000f24000c2e1d00 */
[----:B------:R-:W-:-:S04]  /*01f0*/  IMAD.IADD R9, R0, 0x1, -R9 ;  /* 0x0000000100097824 */ /* 0x000fc800078e0a09 */
[----:B------:R-:W-:-:S06]  /*0200*/  IMAD.WIDE R20, R9, 0x8, R20 ;  /* 0x0000000809147825 */ /* 0x000fcc00078e0214 */
[----:B------:R-:W5:Y:S01]  /*0210*/  LDG.E.EL.128 R20, desc[UR4][R20.64] ;  /* 0x0000000414147981 */ /* 0x000f62000c2e1d00 */
[----:B------:R-:W-:-:S06]  /*0220*/  IMAD.WIDE R16, R9, 0x8, R16 ;  /* 0x0000000809107825 */ /* 0x000fcc00078e0210 */
[----:B------:R-:W4:Y:S01]  /*0230*/  LDG.E.EL.128 R16, desc[UR4][R16.64] ;  /* 0x0000000410107981 */ /* 0x000f22000c2e1d00 */
[-C--:B------:R-:W-:Y:S02]  /*0240*/  LEA.HI R30, R25, R3.reuse, RZ, 0xc ;  /* 0x00000003191e7211 */ /* 0x080fe400078f60ff */
[----:B------:R-:W-:Y:S02]  /*0250*/  SHF.R.S32.HI R0, RZ, 0x1f, R3 ;  /* 0x0000001fff007819 */ /* 0x000fe40000011403 */
[----:B------:R-:W-:Y:S02]  /*0260*/  SHF.R.S32.HI R30, RZ, 0xc, R30 ;  /* 0x0000000cff1e7819 */ /* 0x000fe4000001141e */
[----:B------:R-:W-:Y:S02]  /*0270*/  LEA.HI R39, R0, R3, RZ, 0x12 ;  /* 0x0000000300277211 */ /* 0x000fe400078f90ff */
[----:B------:R-:W-:Y:S01]  /*0280*/  LEA.HI R0, R30, R30, RZ, 0x6 ;  /* 0x0000001e1e007211 */ /* 0x000fe200078f30ff */
[----:B------:R-:W-:Y:S01]  /*0290*/  VIADD R2, R3, 0x200 ;  /* 0x0000020003027836 */ /* 0x000fe20000000000 */
[----:B------:R-:W-:-:S02]  /*02a0*/  LOP3.LUT R39, R39, 0xfffc0000, RZ, 0xc0, !PT ;  /* 0xfffc000027277812 */ /* 0x000fc400078ec0ff */
[----:B---3--:R-:W-:-:S04]  /*02b0*/  SHF.R.U32.HI R29, RZ, 0x1a, R27 ;  /* 0x0000001aff1d7819 */ /* 0x008fc8000001161b */
[----:B------:R-:W-:Y:S02]  /*02c0*/  LOP3.LUT R29, R29, 0x20, RZ, 0xc0, !PT ;  /* 0x000000201d1d7812 */ /* 0x000fe400078ec0ff */
[----:B--2---:R-:W-:Y:S02]  /*02d0*/  SHF.R.U32.HI R9, RZ, 0x1a, R5 ;  /* 0x0000001aff097819 */ /* 0x004fe40000011605 */
[----:B------:R-:W-:Y:S02]  /*02e0*/  IADD3 R34, P0, R26, R29, RZ ;  /* 0x0000001d1a227210 */ /* 0x000fe40007f1e0ff */
[----:B------:R-:W-:Y:S02]  /*02f0*/  SHF.R.U32.HI R11, RZ, 0x1a, R7 ;  /* 0x0000001aff0b7819 */ /* 0x000fe40000011607 */
[----:B------:R-:W-:Y:S01]  /*0300*/  LOP3.LUT R9, R9, 0x20, RZ, 0xc0, !PT ;  /* 0x0000002009097812 */ /* 0x000fe200078ec0ff */
[----:B------:R-:W-:Y:S01]  /*0310*/  IMAD.X R27, RZ, RZ, R27, P0 ;  /* 0x000000ffff1b7224 */ /* 0x000fe200000e061b */
[----:B------:R-:W-:-:S02]  /*0320*/  LOP3.LUT R11, R11, 0x20, RZ, 0xc0, !PT ;  /* 0x000000200b0b7812 */ /* 0x000fc400078ec0ff */
[----:B------:R-:W-:Y:S02]  /*0330*/  IADD3 R9, P1, R4, R9, RZ ;  /* 0x0000000904097210 */ /* 0x000fe40007f3e0ff */
[C---:B------:R-:W-:Y:S02]  /*0340*/  SHF.L.U64.HI R27, R34.reuse, 0x5, R27 ;  /* 0x00000005221b7819 */ /* 0x040fe4000001021b */
[----:B------:R-:W-:Y:S02]  /*0350*/  IADD3 R4, P2, R6, R11, RZ ;  /* 0x0000000b06047210 */ /* 0x000fe40007f5e0ff */
[----:B------:R-:W-:Y:S01]  /*0360*/  SHF.L.U32 R34, R34, 0x5, RZ ;  /* 0x0000000522227819 */ /* 0x000fe200000006ff */
[----:B------:R-:W-:Y:S02]  /*0370*/  IMAD.X R8, RZ, RZ, R5, P1 ;  /* 0x000000ffff087224 */ /* 0x000fe400008e0605 */
[----:B------:R-:W-:Y:S01]  /*0380*/  IMAD.X R5, RZ, RZ, R7, P2 ;  /* 0x000000ffff057224 */ /* 0x000fe200010e0607 */
[----:B------:R-:W-:-:S05]  /*0390*/  IADD3 R26, P1, R34, R4, RZ ;  /* 0x00000004221a7210 */ /* 0x000fca0007f3e0ff */
[----:B------:R-:W-:Y:S01]  /*03a0*/  IMAD.X R7, R27, 0x1, R5, P1 ;  /* 0x000000011b077824 */ /* 0x000fe200008e0605 */
[----:B------:R-:W-:-:S04]  /*03b0*/  IADD3 R32, P0, R34, R9, RZ ;  /* 0x0000000922207210 */ /* 0x000fc80007f1e0ff */
[C---:B------:R-:W-:Y:S02]  /*03c0*/  SHF.L.U64.HI R28, R26.reuse, 0x2, R7 ;  /* 0x000000021a1c7819 */ /* 0x040fe40000010207 */
[----:B------:R-:W-:Y:S02]  /*03d0*/  SHF.L.U32 R26, R26, 0x2, RZ ;  /* 0x000000021a1a7819 */ /* 0x000fe400000006ff */
[----:B------:R-:W-:Y:S02]  /*03e0*/  LOP3.LUT R7, R0, 0x3fffc0, RZ, 0xc0, !PT ;  /* 0x003fffc000077812 */ /* 0x000fe400078ec0ff */
[----:B------:R-:W-:Y:S02]  /*03f0*/  LEA.HI R0, R25, R2, RZ, 0x6 ;  /* 0x0000000219007211 */ /* 0x000fe400078f30ff */
[----:B------:R-:W-:Y:S01]  /*0400*/  IADD3 R6, P1, R26, UR8, RZ ;  /* 0x000000081a067c10 */ /* 0x000fe2000ff3e0ff */
[----:B------:R-:W-:Y:S01]  /*0410*/  IMAD.IADD R24, R30, 0x1, -R7 ;  /* 0x000000011e187824 */ /* 0x000fe200078e0a07 */
[----:B------:R-:W-:Y:S01]  /*0420*/  SHF.R.S32.HI R11, RZ, 0x6, R0 ;  /* 0x00000006ff0b7819 */ /* 0x000fe20000011400 */
[----:B------:R-:W-:Y:S01]  /*0430*/  IMAD.X R33, R27, 0x1, R8, P0 ;  /* 0x000000011b217824 */ /* 0x000fe200000e0608 */
[----:B------:R-:W-:Y:S01]  /*0440*/  IADD3.X R7, R28, UR9, RZ, P1, !PT ;  /* 0x000000091c077c10 */ /* 0x000fe20008ffe4ff */
[----:B------:R-:W-:Y:S01]  /*0450*/  IMAD.SHL.U32 R0, R24, 0x400, RZ ;  /* 0x0000040018007824 */ /* 0x000fe200078e00ff */
[----:B------:R-:W-:-:S02]  /*0460*/  LEA.HI R24, R11, R11, RZ, 0x6 ;  /* 0x0000000b0b187211 */ /* 0x000fc400078f30ff */
[C---:B------:R-:W-:Y:S01]  /*0470*/  SHF.L.U64.HI R33, R32.reuse, 0x2, R33 ;  /* 0x0000000220217819 */ /* 0x040fe20000010221 */
[----:B------:R-:W-:Y:S02]  /*0480*/  IMAD.SHL.U32 R32, R32, 0x4, RZ ;  /* 0x0000000420207824 */ /* 0x000fe400078e00ff */
[----:B------:R-:W-:Y:S01]  /*0490*/  IMAD.WIDE R6, R0, 0x4, R6 ;  /* 0x0000000400067825 */ /* 0x000fe200078e0206 */
[----:B------:R-:W-:Y:S02]  /*04a0*/  LOP3.LUT R24, R24, 0xffffffc0, RZ, 0xc0, !PT ;  /* 0xffffffc018187812 */ /* 0x000fe400078ec0ff */
[----:B----4-:R-:W-:Y:S02]  /*04b0*/  SHF.R.U32.HI R35, RZ, 0x1a, R13 ;  /* 0x0000001aff237819 */ /* 0x010fe4000001160d */
[----:B------:R-:W-:Y:S01]  /*04c0*/  IADD3 R40, P0, R32, UR8, RZ ;  /* 0x0000000820287c10 */ /* 0x000fe2000ff1e0ff */
[----:B------:R-:W-:Y:S01]  /*04d0*/  IMAD.WIDE R42, R39, 0x4, R6 ;  /* 0x00000004272a7825 */ /* 0x000fe200078e0206 */
[----:B------:R-:W-:-:S02]  /*04e0*/  LOP3.LUT R35, R35, 0x20, RZ, 0xc0, !PT ;  /* 0x0000002023237812 */ /* 0x000fc400078ec0ff */
[----:B-----5:R-:W-:Y:S01]  /*04f0*/  SHF.R.U32.HI R45, RZ, 0x1a, R21 ;  /* 0x0000001aff2d7819 */ /* 0x020fe20000011615 */
[----:B------:R-:W-:Y:S01]  /*0500*/  IMAD.IADD R7, R11, 0x1, -R24 ;  /* 0x000000010b077824 */ /* 0x000fe200078e0a18 */
[----:B------:R-:W-:Y:S01]  /*0510*/  SHF.R.U32.HI R11, RZ, 0x1a, R15 ;  /* 0x0000001aff0b7819 */ /* 0x000fe2000001160f */
[----:B------:R1:W2:Y:S01]  /*0520*/  LDG.E.EL R29, desc[UR4][R42.64] ;  /* 0x000000042a1d7981 */ /* 0x0002a2000c2e1900 */
[----:B------:R-:W-:Y:S02]  /*0530*/  IADD3.X R41, R33, UR9, RZ, P0, !PT ;  /* 0x0000000921297c10 */ /* 0x000fe400087fe4ff */
[----:B------:R-:W-:Y:S02]  /*0540*/  SHF.R.U32.HI R24, RZ, 0x1a, R23 ;  /* 0x0000001aff187819 */ /* 0x000fe40000011617 */
[----:B------:R-:W-:Y:S02]  /*0550*/  IADD3 R6, P0, R12, R35, RZ ;  /* 0x000000230c067210 */ /* 0x000fe40007f1e0ff */
[----:B------:R-:W-:-:S02]  /*0560*/  LOP3.LUT R11, R11, 0x20, RZ, 0xc0, !PT ;  /* 0x000000200b0b7812 */ /* 0x000fc400078ec0ff */
[----:B------:R-:W-:Y:S02]  /*0570*/  LOP3.LUT R45, R45, 0x20, RZ, 0xc0, !PT ;  /* 0x000000202d2d7812 */ /* 0x000fe400078ec0ff */
[----:B------:R-:W-:Y:S01]  /*0580*/  LOP3.LUT R35, R24, 0x20, RZ, 0xc0, !PT ;  /* 0x0000002018237812 */ /* 0x000fe200078ec0ff */
[----:B------:R-:W-:Y:S01]  /*0590*/  IMAD.X R24, RZ, RZ, R13, P0 ;  /* 0x000000ffff187224 */ /* 0x000fe200000e060d */
[----:B------:R-:W-:Y:S02]  /*05a0*/  IADD3 R11, P2, R14, R11, RZ ;  /* 0x0000000b0e0b7210 */ /* 0x000fe40007f5e0ff */
[----:B------:R-:W-:Y:S02]  /*05b0*/  IADD3 R12, P0, R20, R45, RZ ;  /* 0x0000002d140c7210 */ /* 0x000fe40007f1e0ff */
[----:B------:R-:W-:Y:S02]  /*05c0*/  IADD3 R13, P1, R22, R35, RZ ;  /* 0x00000023160d7210 */ /* 0x000fe40007f3e0ff */
[----:B------:R-:W-:Y:S01]  /*05d0*/  IADD3.X R14, RZ, R15, RZ, P2, !PT ;  /* 0x0000000fff0e7210 */ /* 0x000fe200017fe4ff */
[----:B------:R-:W-:Y:S01]  /*05e0*/  IMAD.X R15, RZ, RZ, R21, P0 ;  /* 0x000000ffff0f7224 */ /* 0x000fe200000e0615 */
[----:B------:R-:W-:Y:S01]  /*05f0*/  IADD3 R53, P0, R6, R34, RZ ;  /* 0x0000002206357210 */ /* 0x000fe20007f1e0ff */
[----:B------:R-:W-:Y:S01]  /*0600*/  IMAD.X R35, RZ, RZ, R23, P1 ;  /* 0x000000ffff237224 */ /* 0x000fe200008e0617 */
[----:B------:R-:W-:Y:S01]  /*0610*/  IADD3 R52, P1, R11, R34, RZ ;  /* 0x000000220b347210 */ /* 0x000fe20007f3e0ff */
[----:B------:R-:W3:Y:S02]  /*0620*/  LDC.64 R20, c[0x0][0x230] ;  /* 0x00008c00ff147b82 */ /* 0x000ee40000000a00 */
[--C-:B------:R-:W-:Y:S01]  /*0630*/  IMAD.X R22, R24, 0x1, R27.reuse, P0 ;  /* 0x0000000118167824 */ /* 0x100fe200000e061b */
[----:B------:R-:W-:Y:S01]  /*0640*/  IADD3 R47, P0, R34, R12, RZ ;  /* 0x0000000c222f7210 */ /* 0x000fe20007f1e0ff */
[----:B------:R-:W-:Y:S01]  /*0650*/  IMAD.X R23, R14, 0x1, R27, P1 ;  /* 0x000000010e177824 */ /* 0x000fe200008e061b */
[----:B------:R-:W-:Y:S01]  /*0660*/  IADD3 R44, P1, R34, R13, RZ ;  /* 0x0000000d222c7210 */ /* 0x000fe20007f3e0ff */
[----:B------:R-:W-:Y:S01]  /*0670*/  IMAD.WIDE R40, R0, 0x4, R40 ;  /* 0x0000000400287825 */ /* 0x000fe200078e0228 */
[----:B-1----:R-:W-:-:S02]  /*0680*/  SHF.L.U64.HI R43, R53, 0x2, R22 ;  /* 0x00000002352b7819 */ /* 0x002fc40000010216 */
[C---:B------:R-:W-:Y:S01]  /*0690*/  SHF.L.U64.HI R48, R52.reuse, 0x2, R23 ;  /* 0x0000000234307819 */ /* 0x040fe20000010217 */
[C---:B------:R-:W-:Y:S02]  /*06a0*/  IMAD.X R22, R27.reuse, 0x1, R15, P0 ;  /* 0x000000011b167824 */ /* 0x040fe400000e060f */
[----:B------:R-:W-:Y:S02]  /*06b0*/  IMAD.SHL.U32 R52, R52, 0x4, RZ ;  /* 0x0000000434347824 */ /* 0x000fe400078e00ff */
[----:B------:R-:W-:Y:S01]  /*06c0*/  IMAD.X R23, R27, 0x1, R35, P1 ;  /* 0x000000011b177824 */ /* 0x000fe200008e0623 */
[----:B------:R-:W-:Y:S01]  /*06d0*/  SHF.L.U64.HI R45, R47, 0x2, R22 ;  /* 0x000000022f2d7819 */ /* 0x000fe20000010216 */
[----:B------:R-:W-:Y:S01]  /*06e0*/  IMAD.WIDE R40, R39, 0x4, R40 ;  /* 0x0000000427287825 */ /* 0x000fe200078e0228 */
[----:B------:R-:W-:Y:S02]  /*06f0*/  SHF.L.U32 R53, R53, 0x2, RZ ;  /* 0x0000000235357819 */ /* 0x000fe400000006ff */
[----:B------:R-:W-:Y:S01]  /*0700*/  IADD3 R56, P0, R52, UR8, RZ ;  /* 0x0000000834387c10 */ /* 0x000fe2000ff1e0ff */
[----:B------:R-:W-:Y:S01]  /*0710*/  IMAD.SHL.U32 R47, R47, 0x4, RZ ;  /* 0x000000042f2f7824 */ /* 0x000fe200078e00ff */
[C---:B------:R-:W-:Y:S01]  /*0720*/  SHF.L.U64.HI R46, R44.reuse, 0x2, R23 ;  /* 0x000000022c2e7819 */ /* 0x040fe20000010217 */
[----:B------:R1:W4:Y:S01]  /*0730*/  LDG.E.EL R31, desc[UR4][R40.64] ;  /* 0x00000004281f7981 */ /* 0x000322000c2e1900 */
[----:B------:R-:W-:-:S02]  /*0740*/  SHF.L.U32 R44, R44, 0x2, RZ ;  /* 0x000000022c2c7819 */ /* 0x000fc400000006ff */
[----:B------:R-:W-:Y:S02]  /*0750*/  IADD3 R50, P2, R53, UR8, RZ ;  /* 0x0000000835327c10 */ /* 0x000fe4000ff5e0ff */
[----:B------:R-:W-:Y:S02]  /*0760*/  IADD3.X R57, R48, UR9, RZ, P0, !PT ;  /* 0x0000000930397c10 */ /* 0x000fe400087fe4ff */
[----:B------:R-:W-:Y:S02]  /*0770*/  IADD3 R22, P0, R47, UR8, RZ ;  /* 0x000000082f167c10 */ /* 0x000fe4000ff1e0ff */
[----:B------:R-:W-:Y:S02]  /*0780*/  IADD3 R54, P1, R44, UR8, RZ ;  /* 0x000000082c367c10 */ /* 0x000fe4000ff3e0ff */
[----:B-1----:R-:W-:Y:S02]  /*0790*/  SHF.R.S32.HI R40, RZ, 0x1f, R3 ;  /* 0x0000001fff287819 */ /* 0x002fe40000011403 */
[----:B------:R-:W-:-:S02]  /*07a0*/  IADD3.X R51, R43, UR9, RZ, P2, !PT ;  /* 0x000000092b337c10 */ /* 0x000fc400097fe4ff */
[----:B------:R-:W-:Y:S02]  /*07b0*/  SHF.R.U32.HI R61, RZ, 0x1a, R17 ;  /* 0x0000001aff3d7819 */ /* 0x000fe40000011611 */
[----:B------:R-:W-:Y:S02]  /*07c0*/  IADD3.X R23, R45, UR9, RZ, P0, !PT ;  /* 0x000000092d177c10 */ /* 0x000fe400087fe4ff */
[----:B------:R-:W-:Y:S02]  /*07d0*/  IADD3.X R55, R46, UR9, RZ, P1, !PT ;  /* 0x000000092e377c10 */ /* 0x000fe40008ffe4ff */
[----:B------:R-:W-:Y:S01]  /*07e0*/  LEA.HI R40, R40, R3, RZ, 0x12 ;  /* 0x0000000328287211 */ /* 0x000fe200078f90ff */
[C---:B------:R-:W-:Y:S01]  /*07f0*/  IMAD.WIDE R50, R0.reuse, 0x4, R50 ;  /* 0x0000000400327825 */ /* 0x040fe200078e0232 */
[----:B------:R-:W-:Y:S02]  /*0800*/  LOP3.LUT R61, R61, 0x20, RZ, 0xc0, !PT ;  /* 0x000000203d3d7812 */ /* 0x000fe400078ec0ff */
[----:B------:R-:W-:Y:S01]  /*0810*/  SHF.R.U32.HI R59, RZ, 0x1a, R19 ;  /* 0x0000001aff3b7819 */ /* 0x000fe20000011613 */
[----:B------:R-:W-:Y:S01]  /*0820*/  IMAD.WIDE R22, R0, 0x4, R22 ;  /* 0x0000000400167825 */ /* 0x000fe200078e0216 */
[----:B------:R-:W-:-:S03]  /*0830*/  LOP3.LUT R41, R40, 0xfffc0000, RZ, 0xc0, !PT ;  /* 0xfffc000028297812 */ /* 0x000fc600078ec0ff */
[----:B------:R-:W-:Y:S01]  /*0840*/  IMAD.WIDE R54, R0, 0x4, R54 ;  /* 0x0000000400367825 */ /* 0x000fe200078e0236 */
[----:B------:R-:W-:-:S03]  /*0850*/  LOP3.LUT R59, R59, 0x20, RZ, 0xc0, !PT ;  /* 0x000000203b3b7812 */ /* 0x000fc600078ec0ff */
[----:B---3--:R-:W-:Y:S01]  /*0860*/  IMAD.WIDE R20, R38, 0x4, R20 ;  /* 0x0000000426147825 */ /* 0x008fe200078e0214 */
[----:B------:R-:W-:-:S03]  /*0870*/  IADD3 R38, P0, R16, R61, RZ ;  /* 0x0000003d10267210 */ /* 0x000fc60007f1e0ff */
[----:B------:R-:W-:-:S04]  /*0880*/  IMAD.WIDE R36, R7, 0x8, R36 ;  /* 0x0000000807247825 */ /* 0x000fc800078e0224 */
[----:B------:R-:W-:Y:S02]  /*0890*/  IMAD.WIDE R50, R41, 0x4, R50 ;  /* 0x0000000429327825 */ /* 0x000fe400078e0232 */
[----:B------:R-:W3:Y:S02]  /*08a0*/  LDG.E.EL.64 R36, desc[UR4][R36.64] ;  /* 0x0000000424247981 */ /* 0x000ee4000c2e1b00 */
[C---:B------:R-:W-:Y:S02]  /*08b0*/  IMAD.WIDE R22, R39.reuse, 0x4, R22 ;  /* 0x0000000427167825 */ /* 0x040fe400078e0216 */
[----:B------:R1:W4:Y:S02]  /*08c0*/  LDG.E.EL R51, desc[UR4][R50.64] ;  /* 0x0000000432337981 */ /* 0x000324000c2e1900 */
[----:B------:R-:W-:Y:S01]  /*08d0*/  IMAD.WIDE R54, R39, 0x4, R54 ;  /* 0x0000000427367825 */ /* 0x000fe200078e0236 */
[----:B------:R-:W-:Y:S01]  /*08e0*/  IADD3 R39, P1, R18, R59, RZ ;  /* 0x0000003b12277210 */ /* 0x000fe20007f3e0ff */
[----:B------:R-:W5:Y:S02]  /*08f0*/  LDG.E.EL R16, desc[UR4][R22.64] ;  /* 0x0000000416107981 */ /* 0x000f64000c2e1900 */
[----:B------:R-:W-:Y:S01]  /*0900*/  IMAD.X R42, RZ, RZ, R17, P0 ;  /* 0x000000ffff2a7224 */ /* 0x000fe200000e0611 */
[----:B------:R-:W-:Y:S01]  /*0910*/  IADD3 R18, P0, R38, R34, RZ ;  /* 0x0000002226127210 */ /* 0x000fe20007f1e0ff */
[----:B------:R-:W-:Y:S01]  /*0920*/  IMAD.WIDE R56, R0, 0x4, R56 ;  /* 0x0000000400387825 */ /* 0x000fe200078e0238 */
[----:B------:R1:W2:Y:S03]  /*0930*/  LDG.E.EL R17, desc[UR4][R54.64] ;  /* 0x0000000436117981 */ /* 0x0002a6000c2e1900 */
[----:B-1----:R-:W-:-:S02]  /*0940*/  IMAD.X R50, RZ, RZ, R19, P1 ;  /* 0x000000ffff327224 */ /* 0x002fc400008e0613 */
[----:B------:R-:W-:Y:S01]  /*0950*/  IMAD.X R19, R42, 0x1, R27, P0 ;  /* 0x000000012a137824 */ /* 0x000fe200000e061b */
[----:B------:R-:W2:Y:S04]  /*0960*/  LDG.E.EL.128 R20, desc[UR4][R20.64] ;  /* 0x0000000414147981 */ /* 0x000ea8000c2e1d00 */
[C---:B0-----:R-:W-:Y:S02]  /*0970*/  SHF.L.U64.HI R54, R18.reuse, 0x2, R19 ;  /* 0x0000000212367819 */ /* 0x041fe40000010213 */
[----:B------:R-:W-:Y:S01]  /*0980*/  SHF.L.U32 R18, R18, 0x2, RZ ;  /* 0x0000000212127819 */ /* 0x000fe200000006ff */
[----:B------:R-:W-:-:S03]  /*0990*/  IMAD.WIDE R56, R41, 0x4, R56 ;  /* 0x0000000429387825 */ /* 0x000fc600078e0238 */
[----:B------:R-:W-:Y:S02]  /*09a0*/  IADD3 R58, P0, R18, UR8, RZ ;  /* 0x00000008123a7c10 */ /* 0x000fe4000ff1e0ff */
[----:B------:R-:W-:Y:S01]  /*09b0*/  IADD3 R34, P1, R39, R34, RZ ;  /* 0x0000002227227210 */ /* 0x000fe20007f3e0ff */
[----:B------:R0:W2:Y:S01]  /*09c0*/  LDG.E.EL R49, desc[UR4][R56.64] ;  /* 0x0000000438317981 */ /* 0x0000a2000c2e1900 */
[----:B------:R-:W-:-:S03]  /*09d0*/  IADD3.X R59, R54, UR9, RZ, P0, !PT ;  /* 0x00000009363b7c10 */ /* 0x000fc600087fe4ff */
[----:B------:R-:W-:Y:S02]  /*09e0*/  IMAD.X R27, R50, 0x1, R27, P1 ;  /* 0x00000001321b7824 */ /* 0x000fe400008e061b */
[----:B------:R-:W-:Y:S02]  /*09f0*/  IMAD.SHL.U32 R19, R34, 0x4, RZ ;  /* 0x0000000422137824 */ /* 0x000fe400078e00ff */
[----:B------:R-:W-:Y:S01]  /*0a00*/  IMAD.WIDE R58, R0, 0x4, R58 ;  /* 0x00000004003a7825 */ /* 0x000fe200078e023a */
[----:B------:R-:W-:Y:S02]  /*0a10*/  SHF.L.U64.HI R27, R34, 0x2, R27 ;  /* 0x00000002221b7819 */ /* 0x000fe4000001021b */
[----:B0-----:R-:W-:Y:S01]  /*0a20*/  IADD3 R56, P1, R19, UR8, RZ ;  /* 0x0000000813387c10 */ /* 0x001fe2000ff3e0ff */
[----:B------:R-:W-:-:S03]  /*0a30*/  IMAD.WIDE R58, R41, 0x4, R58 ;  /* 0x00000004293a7825 */ /* 0x000fc600078e023a */
[----:B------:R-:W-:Y:S02]  /*0a40*/  IADD3.X R57, R27, UR9, RZ, P1, !PT ;  /* 0x000000091b397c10 */ /* 0x000fe40008ffe4ff */
[----:B------:R-:W5:Y:S01]  /*0a50*/  LDG.E.EL R34, desc[UR4][R58.64] ;  /* 0x000000043a227981 */ /* 0x000f62000c2e1900 */
[----:B------:R-:W-:-:S04]  /*0a60*/  IMAD.WIDE R56, R0, 0x4, R56 ;  /* 0x0000000400387825 */ /* 0x000fc800078e0238 */
[----:B------:R-:W-:-:S05]  /*0a70*/  IMAD.WIDE R56, R41, 0x4, R56 ;  /* 0x0000000429387825 */ /* 0x000fca00078e0238 */
[----:B------:R0:W4:Y:S02]  /*0a80*/  LDG.E.EL R55, desc[UR4][R56.64] ;  /* 0x0000000438377981 */ /* 0x000124000c2e1900 */
[----:B0-----:R-:W-:Y:S01]  /*0a90*/  IADD3 R56, P0, R32, UR6, RZ ;  /* 0x0000000620387c10 */ /* 0x001fe2000ff1e0ff */
[----:B------:R-:W-:-:S03]  /*0aa0*/  IMAD.SHL.U32 R32, R30, 0x400, RZ ;  /* 0x000004001e207824 */ /* 0x000fc600078e00ff */
[----:B------:R-:W-:-:S03]  /*0ab0*/  IADD3.X R57, R33, UR7, RZ, P0, !PT ;  /* 0x0000000721397c10 */ /* 0x000fc600087fe4ff */
[----:B------:R-:W-:Y:S01]  /*0ac0*/  IMAD.WIDE R56, R32, 0x4, R56 ;  /* 0x0000000420387825 */ /* 0x000fe200078e0238 */
[----:B------:R-:W-:Y:S02]  /*0ad0*/  IADD3 R58, P1, R53, UR6, RZ ;  /* 0x00000006353a7c10 */ /* 0x000fe4000ff3e0ff */
[----:B------:R-:W-:Y:S02]  /*0ae0*/  IADD3 R52, P2, R52, UR6, RZ ;  /* 0x0000000634347c10 */ /* 0x000fe4000ff5e0ff */
[----:B------:R0:W4:Y:S01]  /*0af0*/  LDG.E.EL R30, desc[UR4][R56.64] ;  /* 0x00000004381e7981 */ /* 0x000122000c2e1900 */
[----:B------:R-:W-:Y:S02]  /*0b00*/  IADD3.X R59, R43, UR7, RZ, P1, !PT ;  /* 0x000000072b3b7c10 */ /* 0x000fe40008ffe4ff */
[----:B------:R-:W-:Y:S02]  /*0b10*/  IADD3.X R53, R48, UR7, RZ, P2, !PT ;  /* 0x0000000730357c10 */ /* 0x000fe400097fe4ff */
[----:B0-----:R-:W-:-:S04]  /*0b20*/  IADD3 R56, P0, R26, UR6, RZ ;  /* 0x000000061a387c10 */ /* 0x001fc8000ff1e0ff */
[----:B------:R-:W-:Y:S01]  /*0b30*/  IADD3.X R57, R28, UR7, RZ, P0, !PT ;  /* 0x000000071c397c10 */ /* 0x000fe200087fe4ff */
[----:B------:R-:W-:-:S04]  /*0b40*/  IMAD.WIDE R52, R32, 0x4, R52 ;  /* 0x0000000420347825 */ /* 0x000fc800078e0234 */
[----:B------:R-:W-:-:S05]  /*0b50*/  IMAD.WIDE R56, R32, 0x4, R56 ;  /* 0x0000000420387825 */ /* 0x000fca00078e0238 */
[----:B------:R0:W4:Y:S01]  /*0b60*/  LDG.E.EL R26, desc[UR4][R56.64] ;  /* 0x00000004381a7981 */ /* 0x000122000c2e1900 */
[----:B------:R-:W-:Y:S02]  /*0b70*/  IADD3 R48, P2, R19, UR6, RZ ;  /* 0x0000000613307c10 */ /* 0x000fe4000ff5e0ff */
[----:B0-----:R-:W-:-:S04]  /*0b80*/  LEA.HI R57, R25, R2, RZ, 0xc ;  /* 0x0000000219397211 */ /* 0x001fc800078f60ff */
[----:B------:R-:W-:Y:S01]  /*0b90*/  SHF.R.S32.HI R57, RZ, 0xc, R57 ;  /* 0x0000000cff397819 */ /* 0x000fe20000011439 */
[----:B------:R-:W-:Y:S01]  /*0ba0*/  IMAD.WIDE R58, R32, 0x4, R58 ;  /* 0x00000004203a7825 */ /* 0x000fe200078e023a */
[----:B------:R-:W-:-:S04]  /*0bb0*/  SHF.R.S32.HI R61, RZ, 0x1f, R2 ;  /* 0x0000001fff3d7819 */ /* 0x000fc80000011402 */
[----:B------:R-:W4:Y:S01]  /*0bc0*/  LDG.E.EL R28, desc[UR4][R58.64] ;  /* 0x000000043a1c7981 */ /* 0x000f22000c2e1900 */
[----:B---3--:R-:W-:-:S04]  /*0bd0*/  SHF.R.U32.HI R33, RZ, 0x1a, R37 ;  /* 0x0000001aff217819 */ /* 0x008fc80000011625 */
[----:B------:R-:W-:-:S04]  /*0be0*/  LOP3.LUT R33, R33, 0x20, RZ, 0xc0, !PT ;  /* 0x0000002021217812 */ /* 0x000fc800078ec0ff */
[----:B------:R-:W-:Y:S02]  /*0bf0*/  IADD3 R43, P0, R36, R33, RZ ;  /* 0x00000021242b7210 */ /* 0x000fe40007f1e0ff */
[----:B------:R0:W3:Y:S03]  /*0c00*/  LDG.E.EL R33, desc[UR4][R52.64] ;  /* 0x0000000434217981 */ /* 0x0000e6000c2e1900 */
[----:B------:R-:W-:Y:S02]  /*0c10*/  IMAD.X R36, RZ, RZ, R37, P0 ;  /* 0x000000ffff247224 */ /* 0x000fe400000e0625 */
[----:B------:R-:W-:-:S03]  /*0c20*/  IMAD.SHL.U32 R37, R43, 0x20, RZ ;  /* 0x000000202b257824 */ /* 0x000fc600078e00ff */
[----:B------:R-:W-:Y:S02]  /*0c30*/  SHF.L.U64.HI R43, R43, 0x5, R36 ;  /* 0x000000052b2b7819 */ /* 0x000fe40000010224 */
[----:B0-----:R-:W-:Y:S02]  /*0c40*/  IADD3 R52, P1, R47, UR6, RZ ;  /* 0x000000062f347c10 */ /* 0x001fe4000ff3e0ff */
[----:B------:R-:W-:Y:S02]  /*0c50*/  IADD3 R62, P0, R37, R9, RZ ;  /* 0x00000009253e7210 */ /* 0x000fe40007f1e0ff */
[----:B------:R-:W-:Y:S02]  /*0c60*/  IADD3.X R53, R45, UR7, RZ, P1, !PT ;  /* 0x000000072d357c10 */ /* 0x000fe40008ffe4ff */
[----:B------:R-:W-:Y:S01]  /*0c70*/  IADD3 R44, P1, R44, UR6, RZ ;  /* 0x000000062c2c7c10 */ /* 0x000fe2000ff3e0ff */
[----:B--2---:R-:W-:-:S04]  /*0c80*/  FADD R36, -R29, R49 ;  /* 0x000000311d247221 */ /* 0x004fc80000000100 */
[----:B------:R-:W-:Y:S01]  /*0c90*/  FFMA R36, R21, R36, R29 ;  /* 0x0000002415247223 */ /* 0x000fe2000000001d */
[----:B------:R-:W-:Y:S01]  /*0ca0*/  IADD3.X R29, R43, R8, RZ, P0, !PT ;  /* 0x000000082b1d7210 */ /* 0x000fe200007fe4ff */
[----:B------:R-:W-:Y:S01]  /*0cb0*/  IMAD.WIDE R52, R32, 0x4, R52 ;  /* 0x0000000420347825 */ /* 0x000fe200078e0234 */
[----:B------:R-:W-:Y:S02]  /*0cc0*/  IADD3.X R45, R46, UR7, RZ, P1, !PT ;  /* 0x000000072e2d7c10 */ /* 0x000fe40008ffe4ff */
[C---:B------:R-:W-:Y:S01]  /*0cd0*/  SHF.L.U64.HI R29, R62.reuse, 0x2, R29 ;  /* 0x000000023e1d7819 */ /* 0x040fe2000001021d */
[----:B------:R-:W-:Y:S01]  /*0ce0*/  IMAD.SHL.U32 R62, R62, 0x4, RZ ;  /* 0x000000043e3e7824 */ /* 0x000fe200078e00ff */
[----:B------:R-:W-:Y:S01]  /*0cf0*/  IADD3 R46, P1, R18, UR6, RZ ;  /* 0x00000006122e7c10 */ /* 0x000fe2000ff3e0ff */
[----:B------:R0:W2:Y:S01]  /*0d00*/  LDG.E.EL R25, desc[UR4][R52.64] ;  /* 0x0000000434197981 */ /* 0x0000a2000c2e1900 */
[----:B------:R-:W-:Y:S02]  /*0d10*/  LEA.HI R18, R57, R57, RZ, 0x6 ;  /* 0x0000003939127211 */ /* 0x000fe400078f30ff */
[----:B------:R-:W-:-:S02]  /*0d20*/  IADD3.X R47, R54, UR7, RZ, P1, !PT ;  /* 0x00000007362f7c10 */ /* 0x000fc40008ffe4ff */
[----:B------:R-:W-:Y:S02]  /*0d30*/  IADD3.X R49, R27, UR7, RZ, P2, !PT ;  /* 0x000000071b317c10 */ /* 0x000fe400097fe4ff */
[----:B------:R-:W-:Y:S01]  /*0d40*/  LOP3.LUT R18, R18, 0x3fffc0, RZ, 0xc0, !PT ;  /* 0x003fffc012127812 */ /* 0x000fe200078ec0ff */
[----:B-----5:R-:W-:Y:S01]  /*0d50*/  FADD R27, -R16, R34 ;  /* 0x00000022101b7221 */ /* 0x020fe20000000100 */
[----:B0-----:R-:W-:Y:S01]  /*0d60*/  IMAD.WIDE R52, R32, 0x4, R44 ;  /* 0x0000000420347825 */ /* 0x001fe200078e022c */
[----:B------:R-:W-:-:S03]  /*0d70*/  IADD3 R44, P0, R62, UR6, RZ ;  /* 0x000000063e2c7c10 */ /* 0x000fc6000ff1e0ff */
[----:B------:R-:W-:Y:S01]  /*0d80*/  FFMA R27, R22, R27, R16 ;  /* 0x0000001b161b7223 */ /* 0x000fe20000000010 */
[----:B------:R-:W-:Y:S01]  /*0d90*/  IADD3 R16, P1, R6, R37, RZ ;  /* 0x0000002506107210 */ /* 0x000fe20007f3e0ff */
[C---:B------:R-:W-:Y:S01]  /*0da0*/  IMAD.WIDE R46, R32.reuse, 0x4, R46 ;  /* 0x00000004202e7825 */ /* 0x040fe200078e022e */
[----:B------:R-:W-:Y:S01]  /*0db0*/  IADD3.X R45, R29, UR7, RZ, P0, !PT ;  /* 0x000000071d2d7c10 */ /* 0x000fe200087fe4ff */
[----:B------:R-:W5:Y:S02]  /*0dc0*/  LDG.E.EL R19, desc[UR4][R52.64] ;  /* 0x0000000434137981 */ /* 0x000f64000c2e1900 */
[C---:B------:R-:W-:Y:S02]  /*0dd0*/  IMAD.IADD R54, R57.reuse, 0x1, -R18 ;  /* 0x0000000139367824 */ /* 0x040fe400078e0a12 */
[----:B------:R-:W-:Y:S01]  /*0de0*/  IMAD.SHL.U32 R57, R57, 0x400, RZ ;  /* 0x0000040039397824 */ /* 0x000fe200078e00ff */
[----:B------:R0:W2:Y:S01]  /*0df0*/  LDG.E.EL R18, desc[UR4][R46.64] ;  /* 0x000000042e127981 */ /* 0x0000a2000c2e1900 */
[----:B------:R-:W-:-:S04]  /*0e00*/  IMAD.WIDE R48, R32, 0x4, R48 ;  /* 0x0000000420307825 */ /* 0x000fc800078e0230 */
[----:B------:R-:W-:-:S04]  /*0e10*/  IMAD.WIDE R44, R57, 0x4, R44 ;  /* 0x00000004392c7825 */ /* 0x000fc800078e022c */
[----:B----4-:R-:W-:Y:S01]  /*0e20*/  FADD R32, -R17, R55 ;  /* 0x0000003711207221 */ /* 0x010fe20000000100 */
[----:B------:R1:W5:Y:S01]  /*0e30*/  LDG.E.EL R53, desc[UR4][R48.64] ;  /* 0x0000000430357981 */ /* 0x000362000c2e1900 */
[C---:B0-----:R-:W-:Y:S01]  /*0e40*/  IMAD.SHL.U32 R46, R16.reuse, 0x4, RZ ;  /* 0x00000004102e7824 */ /* 0x041fe200078e00ff */
[----:B------:R-:W-:Y:S02]  /*0e50*/  IADD3.X R47, R24, R43, RZ, P1, !PT ;  /* 0x0000002b182f7210 */ /* 0x000fe40000ffe4ff */
[----:B------:R0:W4:Y:S01]  /*0e60*/  LDG.E.EL R55, desc[UR4][R44.64] ;  /* 0x000000042c377981 */ /* 0x000122000c2e1900 */
[----:B------:R-:W-:Y:S02]  /*0e70*/  IADD3 R59, P0, R37, R4, RZ ;  /* 0x00000004253b7210 */ /* 0x000fe40007f1e0ff */
[----:B-1----:R-:W-:Y:S02]  /*0e80*/  SHF.L.U64.HI R49, R16, 0x2, R47 ;  /* 0x0000000210317819 */ /* 0x002fe4000001022f */
[----:B0-----:R-:W-:Y:S01]  /*0e90*/  IADD3 R44, P2, R46, UR8, RZ ;  /* 0x000000082e2c7c10 */ /* 0x001fe2000ff5e0ff */
[----:B------:R-:W-:Y:S01]  /*0ea0*/  IMAD.X R34, R43, 0x1, R5, P0 ;  /* 0x000000012b227824 */ /* 0x000fe200000e0605 */
[----:B------:R-:W-:Y:S01]  /*0eb0*/  LEA.HI R47, R61, R2, RZ, 0x12 ;  /* 0x000000023d2f7211 */ /* 0x000fe200078f90ff */
[----:B------:R-:W-:Y:S01]  /*0ec0*/  IMAD.SHL.U32 R54, R54, 0x400, RZ ;  /* 0x0000040036367824 */ /* 0x000fe200078e00ff */
[----:B------:R-:W-:-:S02]  /*0ed0*/  IADD3.X R45, R49, UR9, RZ, P2, !PT ;  /* 0x00000009312d7c10 */ /* 0x000fc400097fe4ff */
[----:B------:R-:W-:Y:S01]  /*0ee0*/  IADD3 R62, P0, R62, UR8, RZ ;  /* 0x000000083e3e7c10 */ /* 0x000fe2000ff1e0ff */
[----:B------:R-:W-:Y:S01]  /*0ef0*/  FADD R51, -R31, R51 ;  /* 0x000000331f337221 */ /* 0x000fe20000000100 */
[----:B------:R-:W-:Y:S01]  /*0f00*/  LOP3.LUT R48, R47, 0xfffc0000, RZ, 0xc0, !PT ;  /* 0xfffc00002f307812 */ /* 0x000fe200078ec0ff */
[----:B------:R-:W-:Y:S01]  /*0f10*/  IMAD.WIDE R44, R54, 0x4, R44 ;  /* 0x00000004362c7825 */ /* 0x000fe200078e022c */
[----:B------:R-:W-:Y:S02]  /*0f20*/  IADD3.X R63, R29, UR9, RZ, P0, !PT ;  /* 0x000000091d3f7c10 */ /* 0x000fe400087fe4ff */
[----:B------:R-:W-:Y:S01]  /*0f30*/  IADD3 R58, P0, R11, R37, RZ ;  /* 0x000000250b3a7210 */ /* 0x000fe20007f1e0ff */
[----:B------:R-:W-:Y:S01]  /*0f40*/  FFMA R31, R20, R51, R31 ;  /* 0x00000033141f7223 */ /* 0x000fe2000000001f */
[----:B------:R-:W-:Y:S01]  /*0f50*/  SHF.L.U64.HI R51, R59, 0x2, R34 ;  /* 0x000000023b337819 */ /* 0x000fe20000010222 */
[----:B------:R-:W-:-:S04]  /*0f60*/  IMAD.WIDE R44, R48, 0x4, R44 ;  /* 0x00000004302c7825 */ /* 0x000fc800078e022c */
[----:B------:R-:W-:Y:S01]  /*0f70*/  FFMA R32, R23, R32, R17 ;  /* 0x0000002017207223 */ /* 0x000fe20000000011 */
[----:B------:R-:W-:Y:S01]  /*0f80*/  SHF.L.U32 R56, R58, 0x2, RZ ;  /* 0x000000023a387819 */ /* 0x000fe200000006ff */
[----:B------:R-:W-:Y:S02]  /*0f90*/  IMAD.SHL.U32 R59, R59, 0x4, RZ ;  /* 0x000000043b3b7824 */ /* 0x000fe400078e00ff */
[----:B------:R-:W-:Y:S01]  /*0fa0*/  IMAD.X R65, R14, 0x1, R43, P0 ;  /* 0x000000010e417824 */ /* 0x000fe200000e062b */
[----:B------:R-:W-:Y:S01]  /*0fb0*/  SHF.R.S32.HI R17, RZ, 0x1f, R2 ;  /* 0x0000001fff117819 */ /* 0x000fe20000011402 */
[----:B------:R0:W2:Y:S01]  /*0fc0*/  LDG.E.EL R29, desc[UR4][R44.64] ;  /* 0x000000042c1d7981 */ /* 0x0000a2000c2e1900 */
[----:B------:R-:W-:Y:S02]  /*0fd0*/  IADD3 R60, P1, R59, UR8, RZ ;  /* 0x000000083b3c7c10 */ /* 0x000fe4000ff3e0ff */
[----:B------:R-:W-:Y:S02]  /*0fe0*/  SHF.L.U64.HI R58, R58, 0x2, R65 ;  /* 0x000000023a3a7819 */ /* 0x000fe40000010241 */
[----:B------:R-:W-:Y:S01]  /*0ff0*/  LEA.HI R17, R17, R2, RZ, 0x12 ;  /* 0x0000000211117211 */ /* 0x000fe200078f90ff */
[----:B------:R-:W-:Y:S01]  /*1000*/  IMAD.WIDE R62, R54, 0x4, R62 ;  /* 0x00000004363e7825 */ /* 0x000fe200078e023e */
[----:B0-----:R-:W-:-:S02]  /*1010*/  IADD3 R44, P0, R56, UR8, RZ ;  /* 0x00000008382c7c10 */ /* 0x001fc4000ff1e0ff */
[----:B------:R-:W-:Y:S02]  /*1020*/  IADD3.X R61, R51, UR9, RZ, P1, !PT ;  /* 0x00000009333d7c10 */ /* 0x000fe40008ffe4ff */
[----:B------:R-:W-:Y:S02]  /*1030*/  IADD3.X R45, R58, UR9, RZ, P0, !PT ;  /* 0x000000093a2d7c10 */ /* 0x000fe400087fe4ff */
[----:B------:R-:W-:Y:S01]  /*1040*/  LOP3.LUT R17, R17, 0xfffc0000, RZ, 0xc0, !PT ;  /* 0xfffc000011117812 */ /* 0x000fe200078ec0ff */
[----:B------:R-:W-:-:S04]  /*1050*/  IMAD.WIDE R60, R54, 0x4, R60 ;  /* 0x00000004363c7825 */ /* 0x000fc800078e023c */
[----:B------:R-:W-:-:S04]  /*1060*/  IMAD.WIDE R44, R54, 0x4, R44 ;  /* 0x00000004362c7825 */ /* 0x000fc800078e022c */
[----:B------:R-:W-:-:S04]  /*1070*/  IMAD.WIDE R62, R17, 0x4, R62 ;  /* 0x00000004113e7825 */ /* 0x000fc800078e023e */
[----:B------:R-:W-:Y:S01]  /*1080*/  IMAD.WIDE R60, R17, 0x4, R60 ;  /* 0x00000004113c7825 */ /* 0x000fe200078e023c */
[----:B------:R-:W2:Y:S03]  /*1090*/  LDG.E.EL R34, desc[UR4][R62.64] ;  /* 0x000000043e227981 */ /* 0x000ea6000c2e1900 */
[----:B------:R-:W-:Y:S01]  /*10a0*/  IMAD.WIDE R44, R48, 0x4, R44 ;  /* 0x00000004302c7825 */ /* 0x000fe200078e022c */
[----:B------:R-:W3:Y:S04]  /*10b0*/  LDG.E.EL R16, desc[UR4][R60.64] ;  /* 0x000000043c107981 */ /* 0x000ee8000c2e1900 */
[----:B------:R0:W3:Y:S02]  /*10c0*/  LDG.E.EL R52, desc[UR4][R44.64] ;  /* 0x000000042c347981 */ /* 0x0000e4000c2e1900 */
[----:B0-----:R-:W-:-:S04]  /*10d0*/  IADD3 R44, P0, R59, UR6, RZ ;  /* 0x000000063b2c7c10 */ /* 0x001fc8000ff1e0ff */
[----:B------:R-:W-:-:S03]  /*10e0*/  IADD3.X R45, R51, UR7, RZ, P0, !PT ;  /* 0x00000007332d7c10 */ /* 0x000fc600087fe4ff */
[----:B------:R-:W-:-:S05]  /*10f0*/  IMAD.WIDE R44, R57, 0x4, R44 ;  /* 0x00000004392c7825 */ /* 0x000fca00078e022c */
[----:B------:R0:W4:Y:S01]  /*1100*/  LDG.E.EL R51, desc[UR4][R44.64] ;  /* 0x000000042c337981 */ /* 0x000122000c2e1900 */
[----:B------:R-:W-:Y:S02]  /*1110*/  IADD3 R60, P1, R56, UR6, RZ ;  /* 0x00000006383c7c10 */ /* 0x000fe4000ff3e0ff */
[----:B0-----:R-:W-:-:S04]  /*1120*/  IADD3 R44, P0, R46, UR6, RZ ;  /* 0x000000062e2c7c10 */ /* 0x001fc8000ff1e0ff */
[----:B------:R-:W-:Y:S02]  /*1130*/  IADD3.X R45, R49, UR7, RZ, P0, !PT ;  /* 0x00000007312d7c10 */ /* 0x000fe400087fe4ff */
[----:B------:R-:W-:Y:S02]  /*1140*/  IADD3 R46, P0, R37, R12, RZ ;  /* 0x0000000c252e7210 */ /* 0x000fe40007f1e0ff */
[----:B------:R-:W-:Y:S01]  /*1150*/  IADD3.X R61, R58, UR7, RZ, P1, !PT ;  /* 0x000000073a3d7c10 */ /* 0x000fe20008ffe4ff */
[----:B------:R-:W-:-:S04]  /*1160*/  IMAD.WIDE R44, R57, 0x4, R44 ;  /* 0x00000004392c7825 */ /* 0x000fc800078e022c */
[----:B------:R-:W-:Y:S01]  /*1170*/  IMAD.X R59, R43, 0x1, R15, P0 ;  /* 0x000000012b3b7824 */ /* 0x000fe200000e060f */
[----:B------:R0:W4:Y:S01]  /*1180*/  LDG.E.EL R56, desc[UR4][R44.64] ;  /* 0x000000042c387981 */ /* 0x000122000c2e1900 */
[----:B------:R-:W-:-:S03]  /*1190*/  IMAD.SHL.U32 R58, R46, 0x4, RZ ;  /* 0x000000042e3a7824 */ /* 0x000fc600078e00ff */
[----:B------:R-:W-:Y:S02]  /*11a0*/  SHF.L.U64.HI R46, R46, 0x2, R59 ;  /* 0x000000022e2e7819 */ /* 0x000fe4000001023b */
[----:B0-----:R-:W-:-:S04]  /*11b0*/  IADD3 R44, P1, R58, UR8, RZ ;  /* 0x000000083a2c7c10 */ /* 0x001fc8000ff3e0ff */
[----:B------:R-:W-:-:S03]  /*11c0*/  IADD3.X R45, R46, UR9, RZ, P1, !PT ;  /* 0x000000092e2d7c10 */ /* 0x000fc60008ffe4ff */
[----:B------:R-:W-:Y:S01]  /*11d0*/  IMAD.WIDE R44, R54, 0x4, R44 ;  /* 0x00000004362c7825 */ /* 0x000fe200078e022c */
[----:B------:R-:W-:-:S03]  /*11e0*/  IADD3 R58, P0, R58, UR6, RZ ;  /* 0x000000063a3a7c10 */ /* 0x000fc6000ff1e0ff */
[----:B------:R-:W-:Y:S01]  /*11f0*/  IMAD.WIDE R44, R17, 0x4, R44 ;  /* 0x00000004112c7825 */ /* 0x000fe200078e022c */
[----:B------:R-:W-:-:S05]  /*1200*/  IADD3.X R59, R46, UR7, RZ, P0, !PT ;  /* 0x000000072e3b7c10 */ /* 0x000fca00087fe4ff */
[----:B------:R0:W4:Y:S01]  /*1210*/  LDG.E.EL R45, desc[UR4][R44.64] ;  /* 0x000000042c2d7981 */ /* 0x000122000c2e1900 */
[----:B------:R-:W-:-:S05]  /*1220*/  IMAD.WIDE R58, R57, 0x4, R58 ;  /* 0x00000004393a7825 */ /* 0x000fca00078e023a */
[----:B------:R1:W4:Y:S01]  /*1230*/  LDG.E.EL R46, desc[UR4][R58.64] ;  /* 0x000000043a2e7981 */ /* 0x000322000c2e1900 */
[----:B------:R-:W-:-:S05]  /*1240*/  IMAD.WIDE R60, R57, 0x4, R60 ;  /* 0x00000004393c7825 */ /* 0x000fca00078e023c */
[----:B------:R-:W4:Y:S01]  /*1250*/  LDG.E.EL R49, desc[UR4][R60.64] ;  /* 0x000000043c317981 */ /* 0x000f22000c2e1900 */
[----:B--2---:R-:W-:-:S04]  /*1260*/  FADD R29, -R34, R29 ;  /* 0x0000001d221d7221 */ /* 0x004fc80000000100 */
[----:B------:R-:W-:Y:S01]  /*1270*/  FFMA R34, R20, R29, R34 ;  /* 0x0000001d14227223 */ /* 0x000fe20000000022 */
[----:B------:R-:W-:Y:S01]  /*1280*/  IADD3 R29, P0, R38, R37, RZ ;  /* 0x00000025261d7210 */ /* 0x000fe20007f1e0ff */
[----:B---3--:R-:W-:-:S04]  /*1290*/  FADD R52, -R16, R52 ;  /* 0x0000003410347221 */ /* 0x008fc80000000100 */
[----:B0-----:R-:W-:Y:S01]  /*12a0*/  FFMA R44, R21, R52, R16 ;  /* 0x00000034152c7223 */ /* 0x001fe20000000010 */
[----:B------:R-:W-:Y:S01]  /*12b0*/  IMAD.X R52, R42, 0x1, R43, P0 ;  /* 0x000000012a347824 */ /* 0x000fe200000e062b */
[----:B------:R-:W-:-:S04]  /*12c0*/  SHF.L.U32 R16, R29, 0x2, RZ ;  /* 0x000000021d107819 */ /* 0x000fc800000006ff */
[----:B------:R-:W-:Y:S02]  /*12d0*/  SHF.L.U64.HI R29, R29, 0x2, R52 ;  /* 0x000000021d1d7819 */ /* 0x000fe40000010234 */
[----:B-1----:R-:W-:-:S04]  /*12e0*/  IADD3 R58, P0, R16, UR8, RZ ;  /* 0x00000008103a7c10 */ /* 0x002fc8000ff1e0ff */
[----:B------:R-:W-:-:S03]  /*12f0*/  IADD3.X R59, R29, UR9, RZ, P0, !PT ;  /* 0x000000091d3b7c10 */ /* 0x000fc600087fe4ff */
[----:B------:R-:W-:-:S04]  /*1300*/  IMAD.WIDE R58, R54, 0x4, R58 ;  /* 0x00000004363a7825 */ /* 0x000fc800078e023a */
[----:B------:R-:W-:-:S05]  /*1310*/  IMAD.WIDE R58, R48, 0x4, R58 ;  /* 0x00000004303a7825 */ /* 0x000fca00078e023a */
[----:B------:R0:W4:Y:S02]  /*1320*/  LDG.E.EL R60, desc[UR4][R58.64] ;  /* 0x000000043a3c7981 */ /* 0x000124000c2e1900 */
[----:B0-----:R-:W-:-:S04]  /*1330*/  IADD3 R58, P0, R16, UR6, RZ ;  /* 0x00000006103a7c10 */ /* 0x001fc8000ff1e0ff */
[----:B------:R-:W-:Y:S01]  /*1340*/  IADD3.X R59, R29, UR7, RZ, P0, !PT ;  /* 0x000000071d3b7c10 */ /* 0x000fe200087fe4ff */
[----:B------:R-:W-:Y:S02]  /*1350*/  FADD R29, -R30, R28 ;  /* 0x0000001c1e1d7221 */ /* 0x000fe40000000100 */
[----:B------:R-:W-:-:S04]  /*1360*/  IMAD.WIDE R58, R57, 0x4, R58 ;  /* 0x00000004393a7825 */ /* 0x000fc800078e023a */
[----:B------:R-:W-:Y:S01]  /*1370*/  FFMA R16, R20, R29, R30 ;  /* 0x0000001d14107223 */ /* 0x000fe2000000001e */
[----:B------:R-:W-:Y:S01]  /*1380*/  IADD3 R29, P0, R37, R13, RZ ;  /* 0x0000000d251d7210 */ /* 0x000fe20007f1e0ff */
[----:B------:R0:W2:Y:S04]  /*1390*/  LDG.E.EL R52, desc[UR4][R58.64] ;  /* 0x000000043a347981 */ /* 0x0000a8000c2e1900 */
[----:B------:R-:W-:Y:S02]  /*13a0*/  IMAD.X R28, R43, 0x1, R35, P0 ;  /* 0x000000012b1c7824 */ /* 0x000fe400000e0623 */
[----:B0-----:R-:W-:-:S03]  /*13b0*/  IMAD.SHL.U32 R58, R29, 0x4, RZ ;  /* 0x000000041d3a7824 */ /* 0x001fc600078e00ff */
[----:B------:R-:W-:Y:S01]  /*13c0*/  SHF.L.U64.HI R29, R29, 0x2, R28 ;  /* 0x000000021d1d7819 */ /* 0x000fe2000001021c */
[----:B----4-:R-:W-:-:S04]  /*13d0*/  FADD R60, -R45, R60 ;  /* 0x0000003c2d3c7221 */ /* 0x010fc80000000100 */
[----:B------:R-:W-:Y:S01]  /*13e0*/  FFMA R45, R22, R60, R45 ;  /* 0x0000003c162d7223 */ /* 0x000fe2000000002d */
[----:B------:R-:W-:-:S04]  /*13f0*/  IADD3 R60, P0, R58, UR8, RZ ;  /* 0x000000083a3c7c10 */ /* 0x000fc8000ff1e0ff */
[----:B------:R-:W-:Y:S02]  /*1400*/  IADD3.X R61, R29, UR9, RZ, P0, !PT ;  /* 0x000000091d3d7c10 */ /* 0x000fe400087fe4ff */
[----:B------:R-:W-:Y:S01]  /*1410*/  IADD3 R28, P0, R39, R37, RZ ;  /* 0x00000025271c7210 */ /* 0x000fe20007f1e0ff */
[----:B------:R-:W-:-:S04]  /*1420*/  IMAD.WIDE R60, R54, 0x4, R60 ;  /* 0x00000004363c7825 */ /* 0x000fc800078e023c */
[----:B------:R-:W-:Y:S02]  /*1430*/  IMAD.X R43, R50, 0x1, R43, P0 ;  /* 0x00000001322b7824 */ /* 0x000fe400000e062b */
[----:B------:R-:W-:-:S03]  /*1440*/  IMAD.WIDE R60, R17, 0x4, R60 ;  /* 0x00000004113c7825 */ /* 0x000fc600078e023c */
[C---:B------:R-:W-:Y:S02]  /*1450*/  SHF.L.U64.HI R30, R28.reuse, 0x2, R43 ;  /* 0x000000021c1e7819 */ /* 0x040fe4000001022b */
[----:B------:R-:W-:Y:S01]  /*1460*/  SHF.L.U32 R28, R28, 0x2, RZ ;  /* 0x000000021c1c7819 */ /* 0x000fe200000006ff */
[----:B------:R0:W3:Y:S03]  /*1470*/  LDG.E.EL R17, desc[UR4][R60.64] ;  /* 0x000000043c117981 */ /* 0x0000e6000c2e1900 */
[----:B0-----:R-:W-:-:S04]  /*1480*/  IADD3 R60, P0, R28, UR8, RZ ;  /* 0x000000081c3c7c10 */ /* 0x001fc8000ff1e0ff */
[----:B------:R-:W-:Y:S02]  /*1490*/  IADD3.X R61, R30, UR9, RZ, P0, !PT ;  /* 0x000000091e3d7c10 */ /* 0x000fe400087fe4ff */
[----:B------:R-:W-:Y:S01]  /*14a0*/  IADD3 R58, P0, R58, UR6, RZ ;  /* 0x000000063a3a7c10 */ /* 0x000fe2000ff1e0ff */
[----:B------:R-:W-:Y:S01]  /*14b0*/  IMAD.WIDE R60, R54, 0x4, R60 ;  /* 0x00000004363c7825 */ /* 0x000fe200078e023c */
[----:B------:R-:W-:Y:S02]  /*14c0*/  IADD3 R28, P1, R28, UR6, RZ ;  /* 0x000000061c1c7c10 */ /* 0x000fe4000ff3e0ff */
[----:B------:R-:W-:Y:S02]  /*14d0*/  IADD3.X R59, R29, UR7, RZ, P0, !PT ;  /* 0x000000071d3b7c10 */ /* 0x000fe400087fe4ff */
[----:B------:R-:W-:Y:S01]  /*14e0*/  IADD3.X R29, R30, UR7, RZ, P1, !PT ;  /* 0x000000071e1d7c10 */ /* 0x000fe20008ffe4ff */
[----:B------:R-:W-:-:S05]  /*14f0*/  IMAD.WIDE R60, R48, 0x4, R60 ;  /* 0x00000004303c7825 */ /* 0x000fca00078e023c */
[----:B------:R0:W3:Y:S02]  /*1500*/  LDG.E.EL R43, desc[UR4][R60.64] ;  /* 0x000000043c2b7981 */ /* 0x0000e4000c2e1900 */
[C---:B0-----:R-:W-:Y:S02]  /*1510*/  IMAD.WIDE R60, R57.reuse, 0x4, R28 ;  /* 0x00000004393c7825 */ /* 0x041fe400078e021c */
[----:B------:R-:W0:Y:S02]  /*1520*/  LDC.64 R28, c[0x0][0x240] ;  /* 0x00009000ff1c7b82 */ /* 0x000e240000000a00 */
[----:B------:R-:W-:Y:S01]  /*1530*/  IMAD.WIDE R58, R57, 0x4, R58 ;  /* 0x00000004393a7825 */ /* 0x000fe200078e023a */
[----:B------:R1:W4:Y:S04]  /*1540*/  LDG.E.EL R37, desc[UR4][R60.64] ;  /* 0x000000043c257981 */ /* 0x000328000c2e1900 */
[----:B------:R0:W4:Y:S01]  /*1550*/  LDG.E.EL R30, desc[UR4][R58.64] ;  /* 0x000000043a1e7981 */ /* 0x000122000c2e1900 */
[----:B------:R-:W-:Y:S01]  /*1560*/  FADD R18, -R25, R18 ;  /* 0x0000001219127221 */ /* 0x000fe20000000100 */
[----:B-1----:R-:W1:Y:S01]  /*1570*/  LDC.64 R60, c[0x0][0x248] ;  /* 0x00009200ff3c7b82 */ /* 0x002e620000000a00 */
[----:B0-----:R-:W-:-:S06]  /*1580*/  IMAD.WIDE R58, R10, 0x8, R28 ;  /* 0x000000080a3a7825 */ /* 0x001fcc00078e021c */
[----:B------:R-:W2:Y:S01]  /*1590*/  LDG.E.EL.64 R58, desc[UR4][R58.64] ;  /* 0x000000043a3a7981 */ /* 0x000ea2000c2e1b00 */
[----:B------:R-:W-:Y:S01]  /*15a0*/  FFMA R18, R22, R18, R25 ;  /* 0x0000001216127223 */ /* 0x000fe20000000019 */
[----:B------:R-:W-:-:S06]  /*15b0*/  IMAD.WIDE R28, R7, 0x8, R28 ;  /* 0x00000008071c7825 */ /* 0x000fcc00078e021c */
[----:B------:R-:W4:Y:S01]  /*15c0*/  LDG.E.EL.64 R28, desc[UR4][R28.64] ;  /* 0x000000041c1c7981 */ /* 0x000f22000c2e1b00 */
[----:B---3--:R-:W-:Y:S01]  /*15d0*/  FADD R62, -R17, R43 ;  /* 0x0000002b113e7221 */ /* 0x008fe20000000100 */
[----:B------:R-:W-:-:S03]  /*15e0*/  FADD R43, -R26, R33 ;  /* 0x000000211a2b7221 */ /* 0x000fc60000000100 */
[----:B------:R-:W-:Y:S01]  /*15f0*/  FFMA R33, R23, R62, R17 ;  /* 0x0000003e17217223 */ /* 0x000fe20000000011 */
[----:B------:R-:W-:Y:S01]  /*1600*/  FFMA R17, R21, R43, R26 ;  /* 0x0000002b15117223 */ /* 0x000fe2000000001a */
[----:B--2---:R-:W-:-:S04]  /*1610*/  SHF.R.U32.HI R43, RZ, 0x1a, R59 ;  /* 0x0000001aff2b7819 */ /* 0x004fc8000001163b */
[----:B------:R-:W-:-:S04]  /*1620*/  LOP3.LUT R43, R43, 0x20, RZ, 0xc0, !PT ;  /* 0x000000202b2b7812 */ /* 0x000fc800078ec0ff */
[----:B------:R-:W-:-:S05]  /*1630*/  IADD3 R43, P0, R58, R43, RZ ;  /* 0x0000002b3a2b7210 */ /* 0x000fca0007f1e0ff */
[----:B------:R-:W-:Y:S01]  /*1640*/  IMAD.X R26, RZ, RZ, R59, P0 ;  /* 0x000000ffff1a7224 */ /* 0x000fe200000e063b */
[----:B------:R-:W-:-:S04]  /*1650*/  LEA R25, P0, R9, UR8, 0x2 ;  /* 0x0000000809197c11 */ /* 0x000fc8000f8010ff */
[C---:B------:R-:W-:Y:S01]  /*1660*/  SHF.L.U64.HI R26, R43.reuse, 0x7, R26 ;  /* 0x000000072b1a7819 */ /* 0x040fe2000001021a */
[----:B------:R-:W-:Y:S01]  /*1670*/  IMAD.SHL.U32 R43, R43, 0x80, RZ ;  /* 0x000000802b2b7824 */ /* 0x000fe200078e00ff */
[----:B------:R-:W-:-:S04]  /*1680*/  LEA.HI.X R8, R9, UR9, R8, 0x2, P0 ;  /* 0x0000000909087c11 */ /* 0x000fc800080f1408 */
[----:B------:R-:W-:-:S05]  /*1690*/  IADD3 R58, P0, R43, R25, RZ ;  /* 0x000000192b3a7210 */ /* 0x000fca0007f1e0ff */
[----:B------:R-:W-:Y:S01]  /*16a0*/  IMAD.X R59, R26, 0x1, R8, P0 ;  /* 0x000000011a3b7824 */ /* 0x000fe200000e0608 */
[----:B------:R-:W-:Y:S01]  /*16b0*/  LEA R9, P0, R6, UR8, 0x2 ;  /* 0x0000000806097c11 */ /* 0x000fe2000f8010ff */
[----:B-1----:R-:W-:-:S03]  /*16c0*/  IMAD.WIDE R62, R10, 0x4, R60 ;  /* 0x000000040a3e7825 */ /* 0x002fc600078e023c */
[----:B------:R-:W-:Y:S02]  /*16d0*/  LEA.HI.X R24, R6, UR9, R24, 0x2, P0 ;  /* 0x0000000906187c11 */ /* 0x000fe400080f1418 */
[----:B------:R-:W-:Y:S01]  /*16e0*/  IADD3 R6, P0, R9, R43, RZ ;  /* 0x0000002b09067210 */ /* 0x000fe20007f1e0ff */
[----:B------:R-:W-:Y:S01]  /*16f0*/  IMAD.WIDE R60, R7, 0x4, R60 ;  /* 0x00000004073c7825 */ /* 0x000fe200078e023c */
[----:B------:R0:W2:Y:S02]  /*1700*/  LDG.E.EL R10, desc[UR4][R62.64] ;  /* 0x000000043e0a7981 */ /* 0x0000a4000c2e1900 */
[----:B------:R-:W-:Y:S01]  /*1710*/  IADD3.X R7, R24, R26, RZ, P0, !PT ;  /* 0x0000001a18077210 */ /* 0x000fe200007fe4ff */
[----:B------:R-:W-:-:S04]  /*1720*/  IMAD.WIDE R58, R0, 0x4, R58 ;  /* 0x00000004003a7825 */ /* 0x000fc800078e023a */
[----:B------:R-:W-:Y:S01]  /*1730*/  FADD R56, -R55, R56 ;  /* 0x0000003837387221 */ /* 0x000fe20000000100 */
[----:B------:R-:W3:Y:S01]  /*1740*/  LDG.E.EL R60, desc[UR4][R60.64] ;  /* 0x000000043c3c7981 */ /* 0x000ee2000c2e1900 */
[----:B------:R-:W-:-:S04]  /*1750*/  IMAD.WIDE R6, R0, 0x4, R6 ;  /* 0x0000000400067825 */ /* 0x000fc800078e0206 */
[----:B------:R-:W-:-:S04]  /*1760*/  IMAD.WIDE R58, R41, 0x4, R58 ;  /* 0x00000004293a7825 */ /* 0x000fc800078e023a */
[----:B------:R-:W-:Y:S01]  /*1770*/  IMAD.WIDE R6, R41, 0x4, R6 ;  /* 0x0000000429067825 */ /* 0x000fe200078e0206 */
[----:B------:R-:W0:Y:S05]  /*1780*/  LDG.E.EL R57, desc[UR4][R58.64] ;  /* 0x000000043a397981 */ /* 0x000e2a000c2e1900 */
[----:B------:R-:W0:Y:S02]  /*1790*/  LDG.E.EL R6, desc[UR4][R6.64] ;  /* 0x0000000406067981 */ /* 0x000e24000c2e1900 */
[----:B0-----:R-:W-:Y:S01]  /*17a0*/  FADD R62, -R57, R6 ;  /* 0x00000006393e7221 */ /* 0x001fe20000000100 */
[----:B------:R-:W-:-:S04]  /*17b0*/  LEA R6, P0, R4, UR8, 0x2 ;  /* 0x0000000804067c11 */ /* 0x000fc8000f8010ff */
[----:B------:R-:W-:Y:S02]  /*17c0*/  LEA.HI.X R7, R4, UR9, R5, 0x2, P0 ;  /* 0x0000000904077c11 */ /* 0x000fe400080f1405 */
[----:B------:R-:W-:-:S05]  /*17d0*/  IADD3 R4, P0, R6, R43, RZ ;  /* 0x0000002b06047210 */ /* 0x000fca0007f1e0ff */
[----:B------:R-:W-:Y:S02]  /*17e0*/  IMAD.X R5, R7, 0x1, R26, P0 ;  /* 0x0000000107057824 */ /* 0x000fe400000e061a */
[----:B------:R-:W-:-:S04]  /*17f0*/  IMAD.WIDE R4, R0, 0x4, R4 ;  /* 0x0000000400047825 */ /* 0x000fc800078e0204 */
[----:B------:R-:W-:Y:S01]  /*1800*/  FFMA R57, R20, R62, R57 ;  /* 0x0000003e14397223 */ /* 0x000fe20000000039 */
[----:B-----5:R-:W-:Y:S01]  /*1810*/  FADD R62, -R19, R53 ;  /* 0x00000035133e7221 */ /* 0x020fe20000000100 */
[----:B------:R-:W-:Y:S01]  /*1820*/  LEA R53, P0, R11, UR8, 0x2 ;  /* 0x000000080b357c11 */ /* 0x000fe2000f8010ff */
[----:B------:R-:W-:-:S03]  /*1830*/  IMAD.WIDE R4, R41, 0x4, R4 ;  /* 0x0000000429047825 */ /* 0x000fc600078e0204 */
[----:B------:R-:W-:Y:S02]  /*1840*/  LEA.HI.X R11, R11, UR9, R14, 0x2, P0 ;  /* 0x000000090b0b7c11 */ /* 0x000fe400080f140e */
[----:B------:R0:W5:Y:S02]  /*1850*/  LDG.E.EL R58, desc[UR4][R4.64] ;  /* 0x00000004043a7981 */ /* 0x000164000c2e1900 */
[----:B0-----:R-:W-:-:S05]  /*1860*/  IADD3 R4, P0, R53, R43, RZ ;  /* 0x0000002b35047210 */ /* 0x001fca0007f1e0ff */
[----:B------:R-:W-:Y:S02]  /*1870*/  IMAD.X R5, R11, 0x1, R26, P0 ;  /* 0x000000010b057824 */ /* 0x000fe400000e061a */
[----:B------:R-:W-:Y:S01]  /*1880*/  IMAD.WIDE R4, R0, 0x4, R4 ;  /* 0x0000000400047825 */ /* 0x000fe200078e0204 */
[----:B------:R-:W-:-:S03]  /*1890*/  LEA R14, P0, R12, UR8, 0x2 ;  /* 0x000000080c0e7c11 */ /* 0x000fc6000f8010ff */
[----:B------:R-:W-:Y:S01]  /*18a0*/  IMAD.WIDE R4, R41, 0x4, R4 ;  /* 0x0000000429047825 */ /* 0x000fe200078e0204 */
[----:B------:R-:W-:-:S04]  /*18b0*/  LEA.HI.X R12, R12, UR9, R15, 0x2, P0 ;  /* 0x000000090c0c7c11 */ /* 0x000fc800080f140f */
[----:B------:R0:W5:Y:S02]  /*18c0*/  LDG.E.EL R59, desc[UR4][R4.64] ;  /* 0x00000004043b7981 */ /* 0x000164000c2e1900 */
[----:B0-----:R-:W-:-:S05]  /*18d0*/  IADD3 R4, P0, R14, R43, RZ ;  /* 0x0000002b0e047210 */ /* 0x001fca0007f1e0ff */
[----:B------:R-:W-:Y:S02]  /*18e0*/  IMAD.X R5, R12, 0x1, R26, P0 ;  /* 0x000000010c057824 */ /* 0x000fe400000e061a */
[----:B------:R-:W-:-:S04]  /*18f0*/  IMAD.WIDE R4, R0, 0x4, R4 ;  /* 0x0000000400047825 */ /* 0x000fc800078e0204 */
[----:B------:R-:W-:Y:S01]  /*1900*/  IMAD.WIDE R4, R41, 0x4, R4 ;  /* 0x0000000429047825 */ /* 0x000fe200078e0204 */
[----:B------:R-:W-:-:S03]  /*1910*/  LEA R15, P0, R38, UR8, 0x2 ;  /* 0x00000008260f7c11 */ /* 0x000fc6000f8010ff */
[----:B------:R-:W-:Y:S02]  /*1920*/  FFMA R19, R23, R62, R19 ;  /* 0x0000003e17137223 */ /* 0x000fe40000000013 */
[----:B------:R0:W2:Y:S01]  /*1930*/  LDG.E.EL R5, desc[UR4][R4.64] ;  /* 0x0000000404057981 */ /* 0x0000a2000c2e1900 */
[----:B------:R-:W-:Y:S02]  /*1940*/  LEA.HI.X R38, R38, UR9, R42, 0x2, P0 ;  /* 0x0000000926267c11 */ /* 0x000fe400080f142a */
[----:B------:R-:W-:Y:S01]  /*1950*/  IADD3 R62, P0, R15, R43, RZ ;  /* 0x0000002b0f3e7210 */ /* 0x000fe20007f1e0ff */
[----:B0-----:R-:W-:Y:S01]  /*1960*/  FFMA R4, R20, R56, R55 ;  /* 0x0000003814047223 */ /* 0x001fe20000000037 */
[----:B----4-:R-:W-:-:S04]  /*1970*/  SHF.R.U32.HI R55, RZ, 0x1a, R29 ;  /* 0x0000001aff377819 */ /* 0x010fc8000001161d */
[----:B------:R-:W-:Y:S02]  /*1980*/  LOP3.LUT R55, R55, 0x20, RZ, 0xc0, !PT ;  /* 0x0000002037377812 */ /* 0x000fe400078ec0ff */
[----:B------:R-:W-:Y:S02]  /*1990*/  IADD3.X R63, R38, R26, RZ, P0, !PT ;  /* 0x0000001a263f7210 */ /* 0x000fe400007fe4ff */
[----:B------:R-:W-:-:S05]  /*19a0*/  IADD3 R56, P0, R28, R55, RZ ;  /* 0x000000371c387210 */ /* 0x000fca0007f1e0ff */
[----:B------:R-:W-:Y:S02]  /*19b0*/  IMAD.X R29, RZ, RZ, R29, P0 ;  /* 0x000000ffff1d7224 */ /* 0x000fe400000e061d */
[----:B------:R-:W-:-:S03]  /*19c0*/  IMAD.SHL.U32 R55, R56, 0x80, RZ ;  /* 0x0000008038377824 */ /* 0x000fc600078e00ff */
[----:B------:R-:W-:Y:S02]  /*19d0*/  SHF.L.U64.HI R56, R56, 0x7, R29 ;  /* 0x0000000738387819 */ /* 0x000fe4000001021d */
[----:B------:R-:W-:Y:S01]  /*19e0*/  IADD3 R28, P0, R9, R55, RZ ;  /* 0x00000037091c7210 */ /* 0x000fe20007f1e0ff */
[----:B------:R-:W-:-:S04]  /*19f0*/  IMAD.WIDE R62, R0, 0x4, R62 ;  /* 0x00000004003e7825 */ /* 0x000fc800078e023e */
[----:B------:R-:W-:Y:S01]  /*1a00*/  IMAD.X R29, R24, 0x1, R56, P0 ;  /* 0x00000001181d7824 */ /* 0x000fe200000e0638 */
[----:B------:R-:W-:Y:S01]  /*1a10*/  LEA R9, P0, R13, UR8, 0x2 ;  /* 0x000000080d097c11 */ /* 0x000fe2000f8010ff */
[----:B------:R-:W-:-:S04]  /*1a20*/  IMAD.WIDE R62, R41, 0x4, R62 ;  /* 0x00000004293e7825 */ /* 0x000fc800078e023e */
[----:B------:R-:W-:Y:S01]  /*1a30*/  IMAD.WIDE R28, R54, 0x4, R28 ;  /* 0x00000004361c7825 */ /* 0x000fe200078e021c */
[----:B------:R-:W-:Y:S01]  /*1a40*/  LEA.HI.X R13, R13, UR9, R35, 0x2, P0 ;  /* 0x000000090d0d7c11 */ /* 0x000fe200080f1423 */
[----:B------:R0:W2:Y:S01]  /*1a50*/  LDG.E.EL R42, desc[UR4][R62.64] ;  /* 0x000000043e2a7981 */ /* 0x0000a2000c2e1900 */
[----:B------:R-:W-:Y:S01]  /*1a60*/  LEA R35, P0, R39, UR8, 0x2 ;  /* 0x0000000827237c11 */ /* 0x000fe2000f8010ff */
[----:B------:R-:W-:-:S03]  /*1a70*/  IMAD.WIDE R28, R48, 0x4, R28 ;  /* 0x00000004301c7825 */ /* 0x000fc600078e021c */
[----:B------:R-:W-:Y:S02]  /*1a80*/  LEA.HI.X R39, R39, UR9, R50, 0x2, P0 ;  /* 0x0000000927277c11 */ /* 0x000fe400080f1432 */
[----:B------:R1:W4:Y:S01]  /*1a90*/  LDG.E.EL R24, desc[UR4][R28.64] ;  /* 0x000000041c187981 */ /* 0x000322000c2e1900 */
[----:B0-----:R-:W-:-:S05]  /*1aa0*/  IADD3 R62, P1, R35, R43, RZ ;  /* 0x0000002b233e7210 */ /* 0x001fca0007f3e0ff */
[----:B------:R-:W-:Y:S01]  /*1ab0*/  IMAD.X R63, R39, 0x1, R26, P1 ;  /* 0x00000001273f7824 */ /* 0x000fe200008e061a */
[----:B-1----:R-:W-:Y:S01]  /*1ac0*/  IADD3 R28, P0, R9, R43, RZ ;  /* 0x0000002b091c7210 */ /* 0x002fe20007f1e0ff */
[----:B------:R-:W-:-:S03]  /*1ad0*/  IMAD.WIDE R62, R0, 0x4, R62 ;  /* 0x00000004003e7825 */ /* 0x000fc600078e023e */
[----:B------:R-:W-:Y:S01]  /*1ae0*/  IADD3.X R29, R13, R26, RZ, P0, !PT ;  /* 0x0000001a0d1d7210 */ /* 0x000fe200007fe4ff */
[----:B------:R-:W-:-:S04]  /*1af0*/  IMAD.WIDE R62, R41, 0x4, R62 ;  /* 0x00000004293e7825 */ /* 0x000fc800078e023e */
[----:B------:R-:W-:Y:S01]  /*1b00*/  IMAD.WIDE R28, R0, 0x4, R28 ;  /* 0x00000004001c7825 */ /* 0x000fe200078e021c */
[----:B------:R0:W3:Y:S01]  /*1b10*/  LDG.E.EL R26, desc[UR4][R62.64] ;  /* 0x000000043e1a7981 */ /* 0x0000e2000c2e1900 */
[----:B------:R-:W-:Y:S02]  /*1b20*/  IADD3 R6, P1, R55, R6, RZ ;  /* 0x0000000637067210 */ /* 0x000fe40007f3e0ff */
[----:B------:R-:W-:Y:S01]  /*1b30*/  IMAD.WIDE R28, R41, 0x4, R28 ;  /* 0x00000004291c7825 */ /* 0x000fe200078e021c */
[----:B------:R-:W-:Y:S02]  /*1b40*/  IADD3 R14, P2, R55, R14, RZ ;  /* 0x0000000e370e7210 */ /* 0x000fe40007f5e0ff */
[----:B0-----:R-:W-:Y:S02]  /*1b50*/  IADD3 R62, P4, R53, R55, RZ ;  /* 0x00000037353e7210 */ /* 0x001fe40007f9e0ff */
[----:B------:R0:W3:Y:S01]  /*1b60*/  LDG.E.EL R0, desc[UR4][R28.64] ;  /* 0x000000041c007981 */ /* 0x0000e2000c2e1900 */
[----:B------:R-:W-:Y:S01]  /*1b70*/  IADD3 R64, P5, R15, R55, RZ ;  /* 0x000000370f407210 */ /* 0x000fe20007fbe0ff */
[----:B------:R-:W-:Y:S01]  /*1b80*/  IMAD.X R7, R56, 0x1, R7, P1 ;  /* 0x0000000138077824 */ /* 0x000fe200008e0607 */
[----:B------:R-:W-:-:S02]  /*1b90*/  IADD3 R66, P3, R55, R9, RZ ;  /* 0x0000000937427210 */ /* 0x000fc40007f7e0ff */
[----:B------:R-:W-:Y:S02]  /*1ba0*/  IADD3 R68, P6, R35, R55, RZ ;  /* 0x0000003723447210 */ /* 0x000fe40007fde0ff */
[----:B------:R-:W-:Y:S02]  /*1bb0*/  IADD3.X R63, R11, R56, RZ, P4, !PT ;  /* 0x000000380b3f7210 */ /* 0x000fe400027fe4ff */
[----:B0-----:R-:W-:Y:S01]  /*1bc0*/  IADD3 R28, P0, R55, R25, RZ ;  /* 0x00000019371c7210 */ /* 0x001fe20007f1e0ff */
[----:B------:R-:W-:Y:S01]  /*1bd0*/  IMAD.X R15, R56, 0x1, R12, P2 ;  /* 0x00000001380f7824 */ /* 0x000fe200010e060c */
[----:B------:R-:W-:Y:S01]  /*1be0*/  IADD3.X R69, R39, R56, RZ, P6, !PT ;  /* 0x0000003827457210 */ /* 0x000fe200037fe4ff */
[----:B------:R-:W-:Y:S02]  /*1bf0*/  IMAD.X R65, R38, 0x1, R56, P5 ;  /* 0x0000000126417824 */ /* 0x000fe400028e0638 */
[C---:B------:R-:W-:Y:S02]  /*1c00*/  IMAD.X R29, R56.reuse, 0x1, R8, P0 ;  /* 0x00000001381d7824 */ /* 0x040fe400000e0608 */
[----:B------:R-:W-:Y:S01]  /*1c10*/  IMAD.X R67, R56, 0x1, R13, P3 ;  /* 0x0000000138437824 */ /* 0x000fe200018e060d */
[----:B------:R-:W0:Y:S01]  /*1c20*/  LDC.64 R8, c[0x0][0x258] ;  /* 0x00009600ff087b82 */ /* 0x000e220000000a00 */
[----:B------:R-:W-:-:S04]  /*1c30*/  IMAD.WIDE R6, R54, 0x4, R6 ;  /* 0x0000000436067825 */ /* 0x000fc800078e0206 */
[----:B------:R-:W-:-:S03]  /*1c40*/  IMAD.WIDE R62, R54, 0x4, R62 ;  /* 0x00000004363e7825 */ /* 0x000fc600078e023e */
[----:B------:R-:W1:Y:S01]  /*1c50*/  LDC.64 R12, c[0x0][0x250] ;  /* 0x00009400ff0c7b82 */ /* 0x000e620000000a00 */
[----:B------:R-:W-:-:S04]  /*1c60*/  IMAD.WIDE R28, R54, 0x4, R28 ;  /* 0x00000004361c7825 */ /* 0x000fc800078e021c */
[----:B------:R-:W-:-:S04]  /*1c70*/  IMAD.WIDE R14, R54, 0x4, R14 ;  /* 0x00000004360e7825 */ /* 0x000fc800078e020e */
[----:B------:R-:W-:-:S04]  /*1c80*/  IMAD.WIDE R64, R54, 0x4, R64 ;  /* 0x0000000436407825 */ /* 0x000fc800078e0240 */
[----:B------:R-:W-:-:S04]  /*1c90*/  IMAD.WIDE R66, R54, 0x4, R66 ;  /* 0x0000000436427825 */ /* 0x000fc800078e0242 */
[----:B------:R-:W-:-:S04]  /*1ca0*/  IMAD.WIDE R68, R54, 0x4, R68 ;  /* 0x0000000436447825 */ /* 0x000fc800078e0244 */
[----:B------:R-:W-:-:S04]  /*1cb0*/  IMAD.WIDE R6, R48, 0x4, R6 ;  /* 0x0000000430067825 */ /* 0x000fc800078e0206 */
[C---:B------:R-:W-:Y:S02]  /*1cc0*/  IMAD.WIDE R62, R48.reuse, 0x4, R62 ;  /* 0x00000004303e7825 */ /* 0x040fe400078e023e */
[----:B------:R0:W4:Y:S02]  /*1cd0*/  LDG.E.EL R6, desc[UR4][R6.64] ;  /* 0x0000000406067981 */ /* 0x000124000c2e1900 */
[C---:B------:R-:W-:Y:S02]  /*1ce0*/  IMAD.WIDE R28, R48.reuse, 0x4, R28 ;  /* 0x00000004301c7825 */ /* 0x040fe400078e021c */
[----:B------:R-:W4:Y:S02]  /*1cf0*/  LDG.E.EL R63, desc[UR4][R62.64] ;  /* 0x000000043e3f7981 */ /* 0x000f24000c2e1900 */
[C---:B------:R-:W-:Y:S02]  /*1d00*/  IMAD.WIDE R14, R48.reuse, 0x4, R14 ;  /* 0x00000004300e7825 */ /* 0x040fe400078e020e */
[----:B------:R-:W4:Y:S02]  /*1d10*/  LDG.E.EL R29, desc[UR4][R28.64] ;  /* 0x000000041c1d7981 */ /* 0x000f24000c2e1900 */
[----:B------:R-:W-:-:S02]  /*1d20*/  IMAD.WIDE R64, R48, 0x4, R64 ;  /* 0x0000000430407825 */ /* 0x000fc400078e0240 */
[----:B------:R0:W4:Y:S02]  /*1d30*/  LDG.E.EL R15, desc[UR4][R14.64] ;  /* 0x000000040e0f7981 */ /* 0x000124000c2e1900 */
[C---:B------:R-:W-:Y:S02]  /*1d40*/  IMAD.WIDE R66, R48.reuse, 0x4, R66 ;  /* 0x0000000430427825 */ /* 0x040fe400078e0242 */
[----:B------:R-:W4:Y:S02]  /*1d50*/  LDG.E.EL R64, desc[UR4][R64.64] ;  /* 0x0000000440407981 */ /* 0x000f24000c2e1900 */
[----:B------:R-:W-:Y:S02]  /*1d60*/  IMAD.WIDE R68, R48, 0x4, R68 ;  /* 0x0000000430447825 */ /* 0x000fe400078e0244 */
[----:B------:R-:W4:Y:S04]  /*1d70*/  LDG.E.EL R66, desc[UR4][R66.64] ;  /* 0x0000000442427981 */ /* 0x000f28000c2e1900 */
[----:B------:R-:W4:Y:S01]  /*1d80*/  LDG.E.EL R69, desc[UR4][R68.64] ;  /* 0x0000000444457981 */ /* 0x000f22000c2e1900 */
[----:B------:R-:W-:-:S02]  /*1d90*/  IMAD.SHL.U32 R47, R47, 0x2, RZ ;  /* 0x000000022f2f7824 */ /* 0x000fc400078e00ff */
[----:B------:R-:W-:-:S03]  /*1da0*/  IMAD.SHL.U32 R40, R40, 0x2, RZ ;  /* 0x0000000228287824 */ /* 0x000fc600078e00ff */
[----:B------:R-:W-:Y:S02]  /*1db0*/  LOP3.LUT R11, R47, 0xfff80000, RZ, 0xc0, !PT ;  /* 0xfff800002f0b7812 */ /* 0x000fe400078ec0ff */
[----:B------:R-:W-:Y:S02]  /*1dc0*/  LOP3.LUT R40, R40, 0xfff80000, RZ, 0xc0, !PT ;  /* 0xfff8000028287812 */ /* 0x000fe400078ec0ff */
[----:B------:R-:W-:Y:S01]  /*1dd0*/  IADD3 R11, R11, R2, -R48 ;  /* 0x000000020b0b7210 */ /* 0x000fe20007ffe830 */
[----:B0-----:R-:W-:Y:S01]  /*1de0*/  FADD R7, -R46, R52 ;  /* 0x000000342e077221 */ /* 0x001fe20000000100 */
[----:B------:R-:W-:Y:S01]  /*1df0*/  IADD3 R41, R40, R3, -R41 ;  /* 0x0000000328297210 */ /* 0x000fe20007ffe829 */
[----:B------:R-:W-:Y:S01]  /*1e00*/  FADD R37, -R30, R37 ;  /* 0x000000251e257221 */ /* 0x000fe20000000100 */
[----:B-----5:R-:W-:-:S04]  /*1e10*/  FADD R59, -R58, R59 ;  /* 0x0000003b3a3b7221 */ /* 0x020fc80000000100 */
[----:B------:R-:W-:Y:S01]  /*1e20*/  FFMA R58, R21, R59, R58 ;  /* 0x0000003b153a7223 */ /* 0x000fe2000000003a */
[----:B--2---:R-:W-:-:S04]  /*1e30*/  FADD R42, -R5, R42 ;  /* 0x0000002a052a7221 */ /* 0x004fc80000000100 */
[----:B------:R-:W-:-:S04]  /*1e40*/  FFMA R2, R22, R42, R5 ;  /* 0x0000002a16027223 */ /* 0x000fc80000000005 */
[----:B------:R-:W-:-:S04]  /*1e50*/  FADD R2, -R27, R2 ;  /* 0x000000021b027221 */ /* 0x000fc80000000100 */
[----:B------:R-:W-:Y:S01]  /*1e60*/  FFMA R14, R10, R2, R27 ;  /* 0x000000020a0e7223 */ /* 0x000fe2000000001b */
[----:B---3--:R-:W-:-:S04]  /*1e70*/  FADD R25, -R0, R26 ;  /* 0x0000001a00197221 */ /* 0x008fc80000000100 */
[----:B------:R-:W-:Y:S01]  /*1e80*/  FFMA R25, R23, R25, R0 ;  /* 0x0000001917197223 */ /* 0x000fe20000000000 */
[----:B----4-:R-:W-:Y:S01]  /*1e90*/  FADD R35, -R6, R63 ;  /* 0x0000003f06237221 */ /* 0x010fe20000000100 */
[----:B------:R-:W-:-:S03]  /*1ea0*/  FADD R24, -R29, R24 ;  /* 0x000000181d187221 */ /* 0x000fc60000000100 */
[----:B------:R-:W-:Y:S01]  /*1eb0*/  FFMA R35, R21, R35, R6 ;  /* 0x0000002315237223 */ /* 0x000fe20000000006 */
[----:B------:R-:W-:Y:S01]  /*1ec0*/  FADD R6, -R51, R49 ;  /* 0x0000003133067221 */ /* 0x000fe20000000100 */
[----:B------:R-:W-:Y:S01]  /*1ed0*/  FFMA R29, R20, R24, R29 ;  /* 0x00000018141d7223 */ /* 0x000fe2000000001d */
[----:B------:R-:W-:Y:S02]  /*1ee0*/  FADD R64, -R15, R64 ;  /* 0x000000400f407221 */ /* 0x000fe40000000100 */
[----:B------:R-:W-:Y:S01]  /*1ef0*/  FFMA R5, R21, R6, R51 ;  /* 0x0000000615057223 */ /* 0x000fe20000000033 */
[----:B-1----:R-:W-:-:S04]  /*1f00*/  IMAD.WIDE R20, R3, 0x4, R12 ;  /* 0x0000000403147825 */ /* 0x002fc800078e020c */
[----:B------:R-:W-:Y:S01]  /*1f10*/  FFMA R0, R22, R64, R15 ;  /* 0x0000004016007223 */ /* 0x000fe2000000000f */
[----:B------:R-:W-:Y:S01]  /*1f20*/  FADD R69, -R66, R69 ;  /* 0x0000004542457221 */ /* 0x000fe20000000100 */
[----:B------:R-:W-:-:S03]  /*1f30*/  FADD R12, -R31, R57 ;  /* 0x000000391f0c7221 */ /* 0x000fc60000000100 */
[----:B------:R-:W-:Y:S01]  /*1f40*/  FFMA R66, R23, R69, R66 ;  /* 0x0000004517427223 */ /* 0x000fe20000000042 */
[----:B------:R-:W-:Y:S01]  /*1f50*/  FADD R13, -R36, R58 ;  /* 0x0000003a240d7221 */ /* 0x000fe20000000100 */
[----:B------:R-:W-:Y:S01]  /*1f60*/  FADD R15, -R32, R25 ;  /* 0x00000019200f7221 */ /* 0x000fe20000000100 */
[----:B------:R-:W-:Y:S01]  /*1f70*/  FADD R29, -R34, R29 ;  /* 0x0000001d221d7221 */ /* 0x000fe20000000100 */
[----:B------:R-:W-:Y:S01]  /*1f80*/  FADD R35, -R44, R35 ;  /* 0x000000232c237221 */ /* 0x000fe20000000100 */
[----:B------:R-:W-:Y:S01]  /*1f90*/  FADD R0, -R45, R0 ;  /* 0x000000002d007221 */ /* 0x000fe20000000100 */
[----:B------:R-:W-:Y:S01]  /*1fa0*/  FADD R66, -R33, R66 ;  /* 0x0000004221427221 */ /* 0x000fe20000000100 */
[----:B------:R-:W-:Y:S01]  /*1fb0*/  FFMA R6, R22, R7, R46 ;  /* 0x0000000716067223 */ /* 0x000fe2000000002e */
[----:B------:R-:W-:Y:S01]  /*1fc0*/  FFMA R7, R23, R37, R30 ;  /* 0x0000002517077223 */ /* 0x000fe2000000001e */
[----:B------:R-:W-:-:S04]  /*1fd0*/  IMAD.WIDE R22, R41, 0x4, R8 ;  /* 0x0000000429167825 */ /* 0x000fc800078e0208 */
[C---:B------:R-:W-:Y:S01]  /*1fe0*/  FFMA R12, R10.reuse, R12, R31 ;  /* 0x0000000c0a0c7223 */ /* 0x040fe2000000001f */
[C---:B------:R-:W-:Y:S01]  /*1ff0*/  FFMA R13, R10.reuse, R13, R36 ;  /* 0x0000000d0a0d7223 */ /* 0x040fe20000000024 */
[----:B------:R-:W-:Y:S01]  /*2000*/  FFMA R15, R10, R15, R32 ;  /* 0x0000000f0a0f7223 */ /* 0x000fe20000000020 */
[----:B------:R-:W-:-:S04]  /*2010*/  IMAD.WIDE R8, R11, 0x4, R8 ;  /* 0x000000040b087825 */ /* 0x000fc800078e0208 */
[C---:B------:R-:W-:Y:S01]  /*2020*/  FFMA R24, R60.reuse, R29, R34 ;  /* 0x0000001d3c187223 */ /* 0x040fe20000000022 */
[C---:B------:R-:W-:Y:S01]  /*2030*/  FFMA R25, R60.reuse, R35, R44 ;  /* 0x000000233c197223 */ /* 0x040fe2000000002c */
[C---:B------:R-:W-:Y:S01]  /*2040*/  FFMA R26, R60.reuse, R0, R45 ;  /* 0x000000003c1a7223 */ /* 0x040fe2000000002d */
[----:B------:R-:W-:Y:S01]  /*2050*/  FFMA R27, R60, R66, R33 ;  /* 0x000000423c1b7223 */ /* 0x000fe20000000021 */
[----:B------:R-:W-:Y:S04]  /*2060*/  STG.E.128 desc[UR4][R20.64], R16 ;  /* 0x0000001014007986 */ /* 0x000fe8000c101d04 */
[----:B------:R-:W-:Y:S04]  /*2070*/  STG.E.128 desc[UR4][R20.64+0x800], R4 ;  /* 0x0008000414007986 */ /* 0x000fe8000c101d04 */
[----:B------:R-:W-:Y:S04]  /*2080*/  STG.E.128 desc[UR4][R22.64], R12 ;  /* 0x0000000c16007986 */ /* 0x000fe8000c101d04 */
[----:B------:R-:W-:Y:S01]  /*2090*/  STG.E.128 desc[UR4][R8.64], R24 ;  /* 0x0000001808007986 */ /* 0x000fe2000c101d04 */
[----:B------:R-:W-:Y:S05]  /*20a0*/  EXIT ;  /* 0x000000000000794d */ /* 0x000fea0003800000 */
.L_x_0:
[----:B------:R-:W-:-:S00]  /*20b0*/  BRA `(.L_x_0) ;  /* 0xfffffffc00fc7947 */ /* 0x000fc0000383ffff */
[----:B------:R-:W-:-:S00]  /*20c0*/  NOP ;  /* 0x0000000000007918 */ /* 0x000fc00000000000 */
        /* <DEDUP_REMOVED lines=11> */
.L_x_1:


//--------------------- .nv.constant0.triton_poi_fused__unsafe_index_add_mul_sub_32 --------------------------
	.section	.nv.constant0.triton_poi_fused__unsafe_index_add_mul_sub_32,"a",@progbits
	.sectionflags	@""
	.align	4
.nv.constant0.triton_poi_fused__unsafe_index_add_mul_sub_32:
	.zero		612
